	.target	sm_90a

	.elftype	@"ET_EXEC"


//--------------------- .note.nv.tkinfo           --------------------------
	.section	.note.nv.tkinfo,"",@"SHT_NOTE"
	.sectionflags	@"SHF_NOTE_NV_TKINFO"
	.tkinfo
        /*0018*/ 	.word	0x00000002
        /*0030*/ 	.string	""
        /*0030*/ 	.string	"ptxas"
        /*0030*/ 	.string	"Cuda compilation tools, release 13.0, V13.0.88"
        /*0030*/ 	.string	"Build cuda_13.0.r13.0/compiler.36424714_0"
        /*0030*/ 	.string	"-arch sm_90a -m 64 "



//--------------------- .note.nv.cuinfo           --------------------------
	.section	.note.nv.cuinfo,"",@"SHT_NOTE"
	.sectionflags	@"SHF_NOTE_NV_CUINFO"
        /*0018*/ 	.short	0x0002
        /*001a*/ 	.short	0x005a
        /*001c*/ 	.short	0x0082
	.zero		2


//--------------------- .nv.info                  --------------------------
	.section	.nv.info,"",@"SHT_CUDA_INFO"
	.align	4


	//----- nvinfo : EIATTR_REGCOUNT
	.align		4
        /*0000*/ 	.byte	0x04, 0x2f
        /*0002*/ 	.short	(.L_12 - .L_11)
	.align		4
.L_11:
        /*0004*/ 	.word	index@(_ZN7cutlass13device_kernelINS_4gemm6kernel13GemmUniversalIN4cute5tupleIJiiiiEEENS1_10collective13CollectiveMmaINS1_37MainloopSm90TmaGmmaWarpSpecializedFP8ILi28ENS5_IJNS4_1CILi8EEENSA_ILi1EEESC_EEENS1_35KernelTmaWarpSpecializedCooperativeEEENS5_IJNSA_ILi128EEESG_NSA_ILi32EEEEEENS_12float_e5m2_tENS5_IJlSC_lEEESJ_SK_NS4_8TiledMMAINS4_8MMA_AtomIJNS4_4SM904GMMA31MMA_64x128x32_F32E5M2E5M2_SS_TNILNSO_7ScaleInE1ELSQ_1EEEEEENS4_6LayoutINS5_IJNSA_ILi2EEESC_SC_EEENS5_IJSC_NSA_ILi0EEESW_EEEEENS5_IJNS4_10UnderscoreESZ_SZ_EEEEENS4_13SM90_TMA_LOADENS4_14ComposedLayoutINS4_7SwizzleILi1ELi4ELi3EEENS4_18smem_ptr_flag_bitsILi8EEENST_INS5_IJSB_SH_EEENS5_IJSH_SC_EEEEEEEvNS4_8identityENS4_23SM90_TMA_LOAD_MULTICASTES1B_vS1C_EENS_8epilogue10collective6detail29Sm90TmaWarpSpecializedAdapterINS1G_15DefaultEpilogueISJ_SK_SK_NS1F_6thread17LinearCombinationISJ_Li1EffLNS1K_9ScaleType4KindE0ELNS_15FloatRoundStyleE2ESJ_EENS1_15EpilogueDefaultEEEEEvvEEEEvNT_6ParamsE)
        /*0008*/ 	.word	0x000000a8


	//----- nvinfo : EIATTR_FRAME_SIZE
	.align		4
.L_12:
        /*000c*/ 	.byte	0x04, 0x11
        /*000e*/ 	.short	(.L_14 - .L_13)
	.align		4
.L_13:
        /*0010*/ 	.word	index@(_ZN7cutlass13device_kernelINS_4gemm6kernel13GemmUniversalIN4cute5tupleIJiiiiEEENS1_10collective13CollectiveMmaINS1_37MainloopSm90TmaGmmaWarpSpecializedFP8ILi28ENS5_IJNS4_1CILi8EEENSA_ILi1EEESC_EEENS1_35KernelTmaWarpSpecializedCooperativeEEENS5_IJNSA_ILi128EEESG_NSA_ILi32EEEEEENS_12float_e5m2_tENS5_IJlSC_lEEESJ_SK_NS4_8TiledMMAINS4_8MMA_AtomIJNS4_4SM904GMMA31MMA_64x128x32_F32E5M2E5M2_SS_TNILNSO_7ScaleInE1ELSQ_1EEEEEENS4_6LayoutINS5_IJNSA_ILi2EEESC_SC_EEENS5_IJSC_NSA_ILi0EEESW_EEEEENS5_IJNS4_10UnderscoreESZ_SZ_EEEEENS4_13SM90_TMA_LOADENS4_14ComposedLayoutINS4_7SwizzleILi1ELi4ELi3EEENS4_18smem_ptr_flag_bitsILi8EEENST_INS5_IJSB_SH_EEENS5_IJSH_SC_EEEEEEEvNS4_8identityENS4_23SM90_TMA_LOAD_MULTICASTES1B_vS1C_EENS_8epilogue10collective6detail29Sm90TmaWarpSpecializedAdapterINS1G_15DefaultEpilogueISJ_SK_SK_NS1F_6thread17LinearCombinationISJ_Li1EffLNS1K_9ScaleType4KindE0ELNS_15FloatRoundStyleE2ESJ_EENS1_15EpilogueDefaultEEEEEvvEEEEvNT_6ParamsE)
        /*0014*/ 	.word	0x00000000


	//----- nvinfo : EIATTR_MIN_STACK_SIZE
	.align		4
.L_14:
        /*0018*/ 	.byte	0x04, 0x12
        /*001a*/ 	.short	(.L_16 - .L_15)
	.align		4
.L_15:
        /*001c*/ 	.word	index@(_ZN7cutlass13device_kernelINS_4gemm6kernel13GemmUniversalIN4cute5tupleIJiiiiEEENS1_10collective13CollectiveMmaINS1_37MainloopSm90TmaGmmaWarpSpecializedFP8ILi28ENS5_IJNS4_1CILi8EEENSA_ILi1EEESC_EEENS1_35KernelTmaWarpSpecializedCooperativeEEENS5_IJNSA_ILi128EEESG_NSA_ILi32EEEEEENS_12float_e5m2_tENS5_IJlSC_lEEESJ_SK_NS4_8TiledMMAINS4_8MMA_AtomIJNS4_4SM904GMMA31MMA_64x128x32_F32E5M2E5M2_SS_TNILNSO_7ScaleInE1ELSQ_1EEEEEENS4_6LayoutINS5_IJNSA_ILi2EEESC_SC_EEENS5_IJSC_NSA_ILi0EEESW_EEEEENS5_IJNS4_10UnderscoreESZ_SZ_EEEEENS4_13SM90_TMA_LOADENS4_14ComposedLayoutINS4_7SwizzleILi1ELi4ELi3EEENS4_18smem_ptr_flag_bitsILi8EEENST_INS5_IJSB_SH_EEENS5_IJSH_SC_EEEEEEEvNS4_8identityENS4_23SM90_TMA_LOAD_MULTICASTES1B_vS1C_EENS_8epilogue10collective6detail29Sm90TmaWarpSpecializedAdapterINS1G_15DefaultEpilogueISJ_SK_SK_NS1F_6thread17LinearCombinationISJ_Li1EffLNS1K_9ScaleType4KindE0ELNS_15FloatRoundStyleE2ESJ_EENS1_15EpilogueDefaultEEEEEvvEEEEvNT_6ParamsE)
        /*0020*/ 	.word	0x00000000
.L_16:


//--------------------- .nv.compat                --------------------------
	.section	.nv.compat,"",@"SHT_CUDA_COMPAT_INFO"
	.align	4
        /*0000*/ 	.byte	0x02, 0x09, 0x01, 0x00, 0x02, 0x02, 0x04, 0x00, 0x02, 0x05, 0x05, 0x00, 0x03, 0x07, 0x01, 0x01
        /*0010*/ 	.byte	0x02, 0x03, 0x01, 0x00, 0x02, 0x06, 0x01, 0x00, 0x04, 0x0b, 0x08, 0x00, 0x00, 0x00, 0x00, 0x00
        /*0020*/ 	.byte	0x00, 0x00, 0x00, 0x00


//--------------------- .nv.info._ZN7cutlass13device_kernelINS_4gemm6kernel13GemmUniversalIN4cute5tupleIJiiiiEEENS1_10collective13CollectiveMmaINS1_37MainloopSm90TmaGmmaWarpSpecializedFP8ILi28ENS5_IJNS4_1CILi8EEENSA_ILi1EEESC_EEENS1_35KernelTmaWarpSpecializedCooperativeEEENS5_IJNSA_ILi128EEESG_NSA_ILi32EEEEEENS_12float_e5m2_tENS5_IJlSC_lEEESJ_SK_NS4_8TiledMMAINS4_8MMA_AtomIJNS4_4SM904GMMA31MMA_64x128x32_F32E5M2E5M2_SS_TNILNSO_7ScaleInE1ELSQ_1EEEEEENS4_6LayoutINS5_IJNSA_ILi2EEESC_SC_EEENS5_IJSC_NSA_ILi0EEESW_EEEEENS5_IJNS4_10UnderscoreESZ_SZ_EEEEENS4_13SM90_TMA_LOADENS4_14ComposedLayoutINS4_7SwizzleILi1ELi4ELi3EEENS4_18smem_ptr_flag_bitsILi8EEENST_INS5_IJSB_SH_EEENS5_IJSH_SC_EEEEEEEvNS4_8identityENS4_23SM90_TMA_LOAD_MULTICASTES1B_vS1C_EENS_8epilogue10collective6detail29Sm90TmaWarpSpecializedAdapterINS1G_15DefaultEpilogueISJ_SK_SK_NS1F_6thread17LinearCombinationISJ_Li1EffLNS1K_9ScaleType4KindE0ELNS_15FloatRoundStyleE2ESJ_EENS1_15EpilogueDefaultEEEEEvvEEEEvNT_6ParamsE --------------------------
	.section	.nv.info._ZN7cutlass13device_kernelINS_4gemm6kernel13GemmUniversalIN4cute5tupleIJiiiiEEENS1_10collective13CollectiveMmaINS1_37MainloopSm90TmaGmmaWarpSpecializedFP8ILi28ENS5_IJNS4_1CILi8EEENSA_ILi1EEESC_EEENS1_35KernelTmaWarpSpecializedCooperativeEEENS5_IJNSA_ILi128EEESG_NSA_ILi32EEEEEENS_12float_e5m2_tENS5_IJlSC_lEEESJ_SK_NS4_8TiledMMAINS4_8MMA_AtomIJNS4_4SM904GMMA31MMA_64x128x32_F32E5M2E5M2_SS_TNILNSO_7ScaleInE1ELSQ_1EEEEEENS4_6LayoutINS5_IJNSA_ILi2EEESC_SC_EEENS5_IJSC_NSA_ILi0EEESW_EEEEENS5_IJNS4_10UnderscoreESZ_SZ_EEEEENS4_13SM90_TMA_LOADENS4_14ComposedLayoutINS4_7SwizzleILi1ELi4ELi3EEENS4_18smem_ptr_flag_bitsILi8EEENST_INS5_IJSB_SH_EEENS5_IJSH_SC_EEEEEEEvNS4_8identityENS4_23SM90_TMA_LOAD_MULTICASTES1B_vS1C_EENS_8epilogue10collective6detail29Sm90TmaWarpSpecializedAdapterINS1G_15DefaultEpilogueISJ_SK_SK_NS1F_6thread17LinearCombinationISJ_Li1EffLNS1K_9ScaleType4KindE0ELNS_15FloatRoundStyleE2ESJ_EENS1_15EpilogueDefaultEEEEEvvEEEEvNT_6ParamsE,"",@"SHT_CUDA_INFO"
	.sectionflags	@""
	.align	4


	//----- nvinfo : EIATTR_CUDA_API_VERSION
	.align		4
        /*0000*/ 	.byte	0x04, 0x37
        /*0002*/ 	.short	(.L_18 - .L_17)
.L_17:
        /*0004*/ 	.word	0x00000082


	//----- nvinfo : EIATTR_KPARAM_INFO
	.align		4
.L_18:
        /*0008*/ 	.byte	0x04, 0x17
        /*000a*/ 	.short	(.L_20 - .L_19)
.L_19:
        /*000c*/ 	.word	0x00000000
        /*0010*/ 	.short	0x0000
        /*0012*/ 	.short	0x0070
        /*0014*/ 	.byte	0x00, 0xf0, 0x01, 0x10


	//----- nvinfo : EIATTR_SPARSE_MMA_MASK
	.align		4
.L_20:
        /*0018*/ 	.byte	0x03, 0x50
        /*001a*/ 	.short	0x0000


	//----- nvinfo : EIATTR_MAXREG_COUNT
	.align		4
        /*001c*/ 	.byte	0x03, 0x1b
        /*001e*/ 	.short	0x00a8


	//----- nvinfo : EIATTR_NUM_BARRIERS
	.align		4
        /*0020*/ 	.byte	0x02, 0x4c
        /*0022*/ 	.byte	0x01
	.zero		1


	//----- nvinfo : EIATTR_MERCURY_ISA_VERSION
	.align		4
        /*0024*/ 	.byte	0x03, 0x5f
        /*0026*/ 	.short	0x0101


	//----- nvinfo : EIATTR_INT_WARP_WIDE_INSTR_OFFSETS
	.align		4
        /*0028*/ 	.byte	0x04, 0x31
        /*002a*/ 	.short	(.L_22 - .L_21)


	//   ....[0]....
.L_21:
        /*002c*/ 	.word	0x00000830


	//   ....[1]....
        /*0030*/ 	.word	0x00000870


	//   ....[2]....
        /*0034*/ 	.word	0x000009d0


	//----- nvinfo : EIATTR_COOP_GROUP_MASK_REGIDS
	.align		4
.L_22:
        /*0038*/ 	.byte	0x04, 0x29
        /*003a*/ 	.short	(.L_24 - .L_23)


	//   ....[0]....
.L_23:
        /*003c*/ 	.word	0xffffffff


	//   ....[1]....
        /*0040*/ 	.word	0xffffffff


	//   ....[2]....
        /*0044*/ 	.word	0xffffffff


	//   ....[3]....
        /*0048*/ 	.word	0xffffffff


	//   ....[4]....
        /*004c*/ 	.word	0xffffffff


	//   ....[5]....
        /*0050*/ 	.word	0xffffffff


	//----- nvinfo : EIATTR_COOP_GROUP_INSTR_OFFSETS
	.align		4
.L_24:
        /*0054*/ 	.byte	0x04, 0x28
        /*0056*/ 	.short	(.L_26 - .L_25)


	//   ....[0]....
.L_25:
        /*0058*/ 	.word	0x00000060


	//   ....[1]....
        /*005c*/ 	.word	0x00000070


	//   ....[2]....
        /*0060*/ 	.word	0x00000130


	//   ....[3]....
        /*0064*/ 	.word	0x00000620


	//   ....[4]....
        /*0068*/ 	.word	0x00000b20


	//   ....[5]....
        /*006c*/ 	.word	0x000015a0


	//----- nvinfo : EIATTR_REG_RECONFIG
	.align		4
.L_26:
        /*0070*/ 	.byte	0x01, 0x54
	.zero		2


	//----- nvinfo : EIATTR_MBARRIER_INSTR_OFFSETS
	.align		4
        /*0074*/ 	.byte	0x04, 0x39
        /*0076*/ 	.short	(.L_28 - .L_27)


	//   ....[0]....
.L_27:
        /*0078*/ 	.word	0x00000280
        /*007c*/ 	.word	0x000000ff
        /*0080*/ 	.word	0x00000000
        /*0084*/ 	.short	0x0100
        /*0086*/ 	.byte	0x08
	.zero		1


	//   ....[1]....
        /*0088*/ 	.word	0x00000290
        /*008c*/ 	.word	0x000000ff
        /*0090*/ 	.word	0x000000e0
        /*0094*/ 	.short	0x0100
        /*0096*/ 	.byte	0x08
	.zero		1


	//   ....[2]....
        /*0098*/ 	.word	0x000002a0
        /*009c*/ 	.word	0x000000ff
        /*00a0*/ 	.word	0x00000008
        /*00a4*/ 	.short	0x0100
        /*00a6*/ 	.byte	0x08
	.zero		1


	//   ....[3]....
        /*00a8*/ 	.word	0x000002b0
        /*00ac*/ 	.word	0x000000ff
        /*00b0*/ 	.word	0x000000e8
        /*00b4*/ 	.short	0x0100
        /*00b6*/ 	.byte	0x08
	.zero		1


	//   ....[4]....
        /*00b8*/ 	.word	0x000002c0
        /*00bc*/ 	.word	0x000000ff
        /*00c0*/ 	.word	0x00000010
        /*00c4*/ 	.short	0x0100
        /*00c6*/ 	.byte	0x08
	.zero		1


	//   ....[5]....
        /*00c8*/ 	.word	0x000002d0
        /*00cc*/ 	.word	0x000000ff
        /*00d0*/ 	.word	0x000000f0
        /*00d4*/ 	.short	0x0100
        /*00d6*/ 	.byte	0x08
	.zero		1


	//   ....[6]....
        /*00d8*/ 	.word	0x000002e0
        /*00dc*/ 	.word	0x000000ff
        /*00e0*/ 	.word	0x00000018
        /*00e4*/ 	.short	0x0100
        /*00e6*/ 	.byte	0x08
	.zero		1


	//   ....[7]....
        /*00e8*/ 	.word	0x000002f0
        /*00ec*/ 	.word	0x000000ff
        /*00f0*/ 	.word	0x000000f8
        /*00f4*/ 	.short	0x0100
        /*00f6*/ 	.byte	0x08
	.zero		1


	//   ....[8]....
        /*00f8*/ 	.word	0x00000300
        /*00fc*/ 	.word	0x000000ff
        /*0100*/ 	.word	0x00000020
        /*0104*/ 	.short	0x0100
        /*0106*/ 	.byte	0x08
	.zero		1


	//   ....[9]....
        /*0108*/ 	.word	0x00000310
        /*010c*/ 	.word	0x000000ff
        /*0110*/ 	.word	0x00000100
        /*0114*/ 	.short	0x0100
        /*0116*/ 	.byte	0x08
	.zero		1


	//   ....[10]....
        /*0118*/ 	.word	0x00000320
        /*011c*/ 	.word	0x000000ff
        /*0120*/ 	.word	0x00000028
        /*0124*/ 	.short	0x0100
        /*0126*/ 	.byte	0x08
	.zero		1


	//   ....[11]....
        /*0128*/ 	.word	0x00000330
        /*012c*/ 	.word	0x000000ff
        /*0130*/ 	.word	0x00000108
        /*0134*/ 	.short	0x0100
        /*0136*/ 	.byte	0x08
	.zero		1


	//   ....[12]....
        /*0138*/ 	.word	0x00000340
        /*013c*/ 	.word	0x000000ff
        /*0140*/ 	.word	0x00000030
        /*0144*/ 	.short	0x0100
        /*0146*/ 	.byte	0x08
	.zero		1


	//   ....[13]....
        /*0148*/ 	.word	0x00000350
        /*014c*/ 	.word	0x000000ff
        /*0150*/ 	.word	0x00000110
        /*0154*/ 	.short	0x0100
        /*0156*/ 	.byte	0x08
	.zero		1


	//   ....[14]....
        /*0158*/ 	.word	0x00000360
        /*015c*/ 	.word	0x000000ff
        /*0160*/ 	.word	0x00000038
        /*0164*/ 	.short	0x0100
        /*0166*/ 	.byte	0x08
	.zero		1


	//   ....[15]....
        /*0168*/ 	.word	0x00000370
        /*016c*/ 	.word	0x000000ff
        /*0170*/ 	.word	0x00000118
        /*0174*/ 	.short	0x0100
        /*0176*/ 	.byte	0x08
	.zero		1


	//   ....[16]....
        /*0178*/ 	.word	0x00000380
        /*017c*/ 	.word	0x000000ff
        /*0180*/ 	.word	0x00000040
        /*0184*/ 	.short	0x0100
        /*0186*/ 	.byte	0x08
	.zero		1


	//   ....[17]....
        /*0188*/ 	.word	0x00000390
        /*018c*/ 	.word	0x000000ff
        /*0190*/ 	.word	0x00000120
        /*0194*/ 	.short	0x0100
        /*0196*/ 	.byte	0x08
	.zero		1


	//   ....[18]....
        /*0198*/ 	.word	0x000003a0
        /*019c*/ 	.word	0x000000ff
        /*01a0*/ 	.word	0x00000048
        /*01a4*/ 	.short	0x0100
        /*01a6*/ 	.byte	0x08
	.zero		1


	//   ....[19]....
        /*01a8*/ 	.word	0x000003b0
        /*01ac*/ 	.word	0x000000ff
        /*01b0*/ 	.word	0x00000128
        /*01b4*/ 	.short	0x0100
        /*01b6*/ 	.byte	0x08
	.zero		1


	//   ....[20]....
        /*01b8*/ 	.word	0x000003c0
        /*01bc*/ 	.word	0x000000ff
        /*01c0*/ 	.word	0x00000050
        /*01c4*/ 	.short	0x0100
        /*01c6*/ 	.byte	0x08
	.zero		1


	//   ....[21]....
        /*01c8*/ 	.word	0x000003d0
        /*01cc*/ 	.word	0x000000ff
        /*01d0*/ 	.word	0x00000130
        /*01d4*/ 	.short	0x0100
        /*01d6*/ 	.byte	0x08
	.zero		1


	//   ....[22]....
        /*01d8*/ 	.word	0x000003e0
        /*01dc*/ 	.word	0x000000ff
        /*01e0*/ 	.word	0x00000058
        /*01e4*/ 	.short	0x0100
        /*01e6*/ 	.byte	0x08
	.zero		1


	//   ....[23]....
        /*01e8*/ 	.word	0x000003f0
        /*01ec*/ 	.word	0x000000ff
        /*01f0*/ 	.word	0x00000138
        /*01f4*/ 	.short	0x0100
        /*01f6*/ 	.byte	0x08
	.zero		1


	//   ....[24]....
        /*01f8*/ 	.word	0x00000400
        /*01fc*/ 	.word	0x000000ff
        /*0200*/ 	.word	0x00000060
        /*0204*/ 	.short	0x0100
        /*0206*/ 	.byte	0x08
	.zero		1


	//   ....[25]....
        /*0208*/ 	.word	0x00000410
        /*020c*/ 	.word	0x000000ff
        /*0210*/ 	.word	0x00000140
        /*0214*/ 	.short	0x0100
        /*0216*/ 	.byte	0x08
	.zero		1


	//   ....[26]....
        /*0218*/ 	.word	0x00000420
        /*021c*/ 	.word	0x000000ff
        /*0220*/ 	.word	0x00000068
        /*0224*/ 	.short	0x0100
        /*0226*/ 	.byte	0x08
	.zero		1


	//   ....[27]....
        /*0228*/ 	.word	0x00000430
        /*022c*/ 	.word	0x000000ff
        /*0230*/ 	.word	0x00000148
        /*0234*/ 	.short	0x0100
        /*0236*/ 	.byte	0x08
	.zero		1


	//   ....[28]....
        /*0238*/ 	.word	0x00000440
        /*023c*/ 	.word	0x000000ff
        /*0240*/ 	.word	0x00000070
        /*0244*/ 	.short	0x0100
        /*0246*/ 	.byte	0x08
	.zero		1


	//   ....[29]....
        /*0248*/ 	.word	0x00000450
        /*024c*/ 	.word	0x000000ff
        /*0250*/ 	.word	0x00000150
        /*0254*/ 	.short	0x0100
        /*0256*/ 	.byte	0x08
	.zero		1


	//   ....[30]....
        /*0258*/ 	.word	0x00000460
        /*025c*/ 	.word	0x000000ff
        /*0260*/ 	.word	0x00000078
        /*0264*/ 	.short	0x0100
        /*0266*/ 	.byte	0x08
	.zero		1


	//   ....[31]....
        /*0268*/ 	.word	0x00000470
        /*026c*/ 	.word	0x000000ff
        /*0270*/ 	.word	0x00000158
        /*0274*/ 	.short	0x0100
        /*0276*/ 	.byte	0x08
	.zero		1


	//   ....[32]....
        /*0278*/ 	.word	0x00000480
        /*027c*/ 	.word	0x000000ff
        /*0280*/ 	.word	0x00000080
        /*0284*/ 	.short	0x0100
        /*0286*/ 	.byte	0x08
	.zero		1


	//   ....[33]....
        /*0288*/ 	.word	0x00000490
        /*028c*/ 	.word	0x000000ff
        /*0290*/ 	.word	0x00000160
        /*0294*/ 	.short	0x0100
        /*0296*/ 	.byte	0x08
	.zero		1


	//   ....[34]....
        /*0298*/ 	.word	0x000004a0
        /*029c*/ 	.word	0x000000ff
        /*02a0*/ 	.word	0x00000088
        /*02a4*/ 	.short	0x0100
        /*02a6*/ 	.byte	0x08
	.zero		1


	//   ....[35]....
        /*02a8*/ 	.word	0x000004b0
        /*02ac*/ 	.word	0x000000ff
        /*02b0*/ 	.word	0x00000168
        /*02b4*/ 	.short	0x0100
        /*02b6*/ 	.byte	0x08
	.zero		1


	//   ....[36]....
        /*02b8*/ 	.word	0x000004c0
        /*02bc*/ 	.word	0x000000ff
        /*02c0*/ 	.word	0x00000090
        /*02c4*/ 	.short	0x0100
        /*02c6*/ 	.byte	0x08
	.zero		1


	//   ....[37]....
        /*02c8*/ 	.word	0x000004d0
        /*02cc*/ 	.word	0x000000ff
        /*02d0*/ 	.word	0x00000170
        /*02d4*/ 	.short	0x0100
        /*02d6*/ 	.byte	0x08
	.zero		1


	//   ....[38]....
        /*02d8*/ 	.word	0x000004e0
        /*02dc*/ 	.word	0x000000ff
        /*02e0*/ 	.word	0x00000098
        /*02e4*/ 	.short	0x0100
        /*02e6*/ 	.byte	0x08
	.zero		1


	//   ....[39]....
        /*02e8*/ 	.word	0x000004f0
        /*02ec*/ 	.word	0x000000ff
        /*02f0*/ 	.word	0x00000178
        /*02f4*/ 	.short	0x0100
        /*02f6*/ 	.byte	0x08
	.zero		1


	//   ....[40]....
        /*02f8*/ 	.word	0x00000500
        /*02fc*/ 	.word	0x000000ff
        /*0300*/ 	.word	0x000000a0
        /*0304*/ 	.short	0x0100
        /*0306*/ 	.byte	0x08
	.zero		1


	//   ....[41]....
        /*0308*/ 	.word	0x00000510
        /*030c*/ 	.word	0x000000ff
        /*0310*/ 	.word	0x00000180
        /*0314*/ 	.short	0x0100
        /*0316*/ 	.byte	0x08
	.zero		1


	//   ....[42]....
        /*0318*/ 	.word	0x00000520
        /*031c*/ 	.word	0x000000ff
        /*0320*/ 	.word	0x000000a8
        /*0324*/ 	.short	0x0100
        /*0326*/ 	.byte	0x08
	.zero		1


	//   ....[43]....
        /*0328*/ 	.word	0x00000530
        /*032c*/ 	.word	0x000000ff
        /*0330*/ 	.word	0x00000188
        /*0334*/ 	.short	0x0100
        /*0336*/ 	.byte	0x08
	.zero		1


	//   ....[44]....
        /*0338*/ 	.word	0x00000540
        /*033c*/ 	.word	0x000000ff
        /*0340*/ 	.word	0x000000b0
        /*0344*/ 	.short	0x0100
        /*0346*/ 	.byte	0x08
	.zero		1


	//   ....[45]....
        /*0348*/ 	.word	0x00000550
        /*034c*/ 	.word	0x000000ff
        /*0350*/ 	.word	0x00000190
        /*0354*/ 	.short	0x0100
        /*0356*/ 	.byte	0x08
	.zero		1


	//   ....[46]....
        /*0358*/ 	.word	0x00000560
        /*035c*/ 	.word	0x000000ff
        /*0360*/ 	.word	0x000000b8
        /*0364*/ 	.short	0x0100
        /*0366*/ 	.byte	0x08
	.zero		1


	//   ....[47]....
        /*0368*/ 	.word	0x00000570
        /*036c*/ 	.word	0x000000ff
        /*0370*/ 	.word	0x00000198
        /*0374*/ 	.short	0x0100
        /*0376*/ 	.byte	0x08
	.zero		1


	//   ....[48]....
        /*0378*/ 	.word	0x00000580
        /*037c*/ 	.word	0x000000ff
        /*0380*/ 	.word	0x000000c0
        /*0384*/ 	.short	0x0100
        /*0386*/ 	.byte	0x08
	.zero		1


	//   ....[49]....
        /*0388*/ 	.word	0x00000590
        /*038c*/ 	.word	0x000000ff
        /*0390*/ 	.word	0x000001a0
        /*0394*/ 	.short	0x0100
        /*0396*/ 	.byte	0x08
	.zero		1


	//   ....[50]....
        /*0398*/ 	.word	0x000005a0
        /*039c*/ 	.word	0x000000ff
        /*03a0*/ 	.word	0x000000c8
        /*03a4*/ 	.short	0x0100
        /*03a6*/ 	.byte	0x08
	.zero		1


	//   ....[51]....
        /*03a8*/ 	.word	0x000005b0
        /*03ac*/ 	.word	0x000000ff
        /*03b0*/ 	.word	0x000001a8
        /*03b4*/ 	.short	0x0100
        /*03b6*/ 	.byte	0x08
	.zero		1


	//   ....[52]....
        /*03b8*/ 	.word	0x000005c0
        /*03bc*/ 	.word	0x000000ff
        /*03c0*/ 	.word	0x000000d0
        /*03c4*/ 	.short	0x0100
        /*03c6*/ 	.byte	0x08
	.zero		1


	//   ....[53]....
        /*03c8*/ 	.word	0x000005d0
        /*03cc*/ 	.word	0x000000ff
        /*03d0*/ 	.word	0x000001b0
        /*03d4*/ 	.short	0x0100
        /*03d6*/ 	.byte	0x08
	.zero		1


	//   ....[54]....
        /*03d8*/ 	.word	0x000005e0
        /*03dc*/ 	.word	0x000000ff
        /*03e0*/ 	.word	0x000000d8
        /*03e4*/ 	.short	0x0100
        /*03e6*/ 	.byte	0x08
	.zero		1


	//   ....[55]....
        /*03e8*/ 	.word	0x000005f0
        /*03ec*/ 	.word	0x000000ff
        /*03f0*/ 	.word	0x000001b8
        /*03f4*/ 	.short	0x0100
        /*03f6*/ 	.byte	0x08
	.zero		1


	//   ....[56]....
        /*03f8*/ 	.word	0x00000a50
        /*03fc*/ 	.word	0x000000ff
        /*0400*/ 	.word	0x000001d0
        /*0404*/ 	.short	0x0100
        /*0406*/ 	.byte	0x06
	.zero		1


	//   ....[57]....
        /*0408*/ 	.word	0x00000ad0
        /*040c*/ 	.word	0x000000ff
        /*0410*/ 	.word	0x000001d8
        /*0414*/ 	.short	0x0100
        /*0416*/ 	.byte	0x06
	.zero		1


	//   ....[58]....
        /*0418*/ 	.word	0x00001ad0
        /*041c*/ 	.word	0x000000ff
        /*0420*/ 	.word	0x00000000
        /*0424*/ 	.short	0x010a
        /*0426*/ 	.byte	0x06
	.zero		1


	//   ....[59]....
        /*0428*/ 	.word	0x00001b10
        /*042c*/ 	.word	0x000000ff
        /*0430*/ 	.word	0x00000000
        /*0434*/ 	.short	0x010a
        /*0436*/ 	.byte	0x06
	.zero		1


	//   ....[60]....
        /*0438*/ 	.word	0x000023f0
        /*043c*/ 	.word	0x000000ff
        /*0440*/ 	.word	0x00000000
        /*0444*/ 	.short	0x010a
        /*0446*/ 	.byte	0x0c
	.zero		1


	//   ....[61]....
        /*0448*/ 	.word	0x00002430
        /*044c*/ 	.word	0x000000ff
        /*0450*/ 	.word	0x00000000
        /*0454*/ 	.short	0x010a
        /*0456*/ 	.byte	0x0c
	.zero		1


	//   ....[62]....
        /*0458*/ 	.word	0x00002a10
        /*045c*/ 	.word	0x0000008c
        /*0460*/ 	.word	0x00000000
        /*0464*/ 	.short	0x0101
        /*0466*/ 	.byte	0x3f
	.zero		1


	//   ....[63]....
        /*0468*/ 	.word	0x000030b0
        /*046c*/ 	.word	0x0000000c
        /*0470*/ 	.word	0x00000000
        /*0474*/ 	.short	0x0101
        /*0476*/ 	.byte	0x3f
	.zero		1


	//   ....[64]....
        /*0478*/ 	.word	0x000089a0
        /*047c*/ 	.word	0x00000012
        /*0480*/ 	.word	0x000000e0
        /*0484*/ 	.short	0x010a
        /*0486*/ 	.byte	0x3f
	.zero		1


	//   ....[65]....
        /*0488*/ 	.word	0x00008d10
        /*048c*/ 	.word	0x00000006
        /*0490*/ 	.word	0x000001d8
        /*0494*/ 	.short	0x0101
        /*0496*/ 	.byte	0x3f
	.zero		1


	//   ....[66]....
        /*0498*/ 	.word	0x00009430
        /*049c*/ 	.word	0x00000006
        /*04a0*/ 	.word	0x00000000
        /*04a4*/ 	.short	0x010a
        /*04a6*/ 	.byte	0x3f
	.zero		1


	//   ....[67]....
        /*04a8*/ 	.word	0x000094b0
        /*04ac*/ 	.word	0x00000007
        /*04b0*/ 	.word	0x00000000
        /*04b4*/ 	.short	0x010a
        /*04b6*/ 	.byte	0x3f
	.zero		1


	//   ....[68]....
        /*04b8*/ 	.word	0x00009540
        /*04bc*/ 	.word	0x00000006
        /*04c0*/ 	.word	0x00000000
        /*04c4*/ 	.short	0x010a
        /*04c6*/ 	.byte	0x3f
	.zero		1


	//   ....[69]....
        /*04c8*/ 	.word	0x000095d0
        /*04cc*/ 	.word	0x00000009
        /*04d0*/ 	.word	0x00000000
        /*04d4*/ 	.short	0x010a
        /*04d6*/ 	.byte	0x3f
	.zero		1


	//   ....[70]....
        /*04d8*/ 	.word	0x00009660
        /*04dc*/ 	.word	0x00000006
        /*04e0*/ 	.word	0x00000000
        /*04e4*/ 	.short	0x010a
        /*04e6*/ 	.byte	0x3f
	.zero		1


	//   ....[71]....
        /*04e8*/ 	.word	0x000096f0
        /*04ec*/ 	.word	0x00000009
        /*04f0*/ 	.word	0x00000000
        /*04f4*/ 	.short	0x010a
        /*04f6*/ 	.byte	0x3f
	.zero		1


	//   ....[72]....
        /*04f8*/ 	.word	0x00009780
        /*04fc*/ 	.word	0x00000006
        /*0500*/ 	.word	0x00000000
        /*0504*/ 	.short	0x010a
        /*0506*/ 	.byte	0x3f
	.zero		1


	//   ....[73]....
        /*0508*/ 	.word	0x00009810
        /*050c*/ 	.word	0x00000009
        /*0510*/ 	.word	0x00000000
        /*0514*/ 	.short	0x010a
        /*0516*/ 	.byte	0x3f
	.zero		1


	//   ....[74]....
        /*0518*/ 	.word	0x000098a0
        /*051c*/ 	.word	0x00000006
        /*0520*/ 	.word	0x00000000
        /*0524*/ 	.short	0x010a
        /*0526*/ 	.byte	0x3f
	.zero		1


	//   ....[75]....
        /*0528*/ 	.word	0x00009930
        /*052c*/ 	.word	0x00000009
        /*0530*/ 	.word	0x00000000
        /*0534*/ 	.short	0x010a
        /*0536*/ 	.byte	0x3f
	.zero		1


	//   ....[76]....
        /*0538*/ 	.word	0x000099c0
        /*053c*/ 	.word	0x00000006
        /*0540*/ 	.word	0x00000000
        /*0544*/ 	.short	0x010a
        /*0546*/ 	.byte	0x3f
	.zero		1


	//   ....[77]....
        /*0548*/ 	.word	0x00009a50
        /*054c*/ 	.word	0x00000009
        /*0550*/ 	.word	0x00000000
        /*0554*/ 	.short	0x010a
        /*0556*/ 	.byte	0x3f
	.zero		1


	//   ....[78]....
        /*0558*/ 	.word	0x00009ae0
        /*055c*/ 	.word	0x00000006
        /*0560*/ 	.word	0x00000000
        /*0564*/ 	.short	0x010a
        /*0566*/ 	.byte	0x3f
	.zero		1


	//   ....[79]....
        /*0568*/ 	.word	0x00009b70
        /*056c*/ 	.word	0x00000009
        /*0570*/ 	.word	0x00000000
        /*0574*/ 	.short	0x010a
        /*0576*/ 	.byte	0x3f
	.zero		1


	//   ....[80]....
        /*0578*/ 	.word	0x00009c00
        /*057c*/ 	.word	0x00000006
        /*0580*/ 	.word	0x00000000
        /*0584*/ 	.short	0x010a
        /*0586*/ 	.byte	0x3f
	.zero		1


	//   ....[81]....
        /*0588*/ 	.word	0x00009c90
        /*058c*/ 	.word	0x00000009
        /*0590*/ 	.word	0x00000000
        /*0594*/ 	.short	0x010a
        /*0596*/ 	.byte	0x3f
	.zero		1


	//   ....[82]....
        /*0598*/ 	.word	0x00009d20
        /*059c*/ 	.word	0x00000006
        /*05a0*/ 	.word	0x00000000
        /*05a4*/ 	.short	0x010a
        /*05a6*/ 	.byte	0x3f
	.zero		1


	//   ....[83]....
        /*05a8*/ 	.word	0x00009db0
        /*05ac*/ 	.word	0x00000009
        /*05b0*/ 	.word	0x00000000
        /*05b4*/ 	.short	0x010a
        /*05b6*/ 	.byte	0x3f
	.zero		1


	//   ....[84]....
        /*05b8*/ 	.word	0x00009e40
        /*05bc*/ 	.word	0x00000006
        /*05c0*/ 	.word	0x00000000
        /*05c4*/ 	.short	0x010a
        /*05c6*/ 	.byte	0x3f
	.zero		1


	//   ....[85]....
        /*05c8*/ 	.word	0x00009ed0
        /*05cc*/ 	.word	0x00000009
        /*05d0*/ 	.word	0x00000000
        /*05d4*/ 	.short	0x010a
        /*05d6*/ 	.byte	0x3f
	.zero		1


	//   ....[86]....
        /*05d8*/ 	.word	0x00009f60
        /*05dc*/ 	.word	0x00000006
        /*05e0*/ 	.word	0x00000000
        /*05e4*/ 	.short	0x010a
        /*05e6*/ 	.byte	0x3f
	.zero		1


	//   ....[87]....
        /*05e8*/ 	.word	0x00009ff0
        /*05ec*/ 	.word	0x00000009
        /*05f0*/ 	.word	0x00000000
        /*05f4*/ 	.short	0x010a
        /*05f6*/ 	.byte	0x3f
	.zero		1


	//   ....[88]....
        /*05f8*/ 	.word	0x0000a080
        /*05fc*/ 	.word	0x00000006
        /*0600*/ 	.word	0x00000000
        /*0604*/ 	.short	0x010a
        /*0606*/ 	.byte	0x3f
	.zero		1


	//   ....[89]....
        /*0608*/ 	.word	0x0000a110
        /*060c*/ 	.word	0x00000009
        /*0610*/ 	.word	0x00000000
        /*0614*/ 	.short	0x010a
        /*0616*/ 	.byte	0x3f
	.zero		1


	//   ....[90]....
        /*0618*/ 	.word	0x0000a1a0
        /*061c*/ 	.word	0x00000006
        /*0620*/ 	.word	0x00000000
        /*0624*/ 	.short	0x010a
        /*0626*/ 	.byte	0x3f
	.zero		1


	//   ....[91]....
        /*0628*/ 	.word	0x0000a230
        /*062c*/ 	.word	0x00000009
        /*0630*/ 	.word	0x00000000
        /*0634*/ 	.short	0x010a
        /*0636*/ 	.byte	0x3f
	.zero		1


	//   ....[92]....
        /*0638*/ 	.word	0x0000a2c0
        /*063c*/ 	.word	0x00000006
        /*0640*/ 	.word	0x00000000
        /*0644*/ 	.short	0x010a
        /*0646*/ 	.byte	0x3f
	.zero		1


	//   ....[93]....
        /*0648*/ 	.word	0x0000a350
        /*064c*/ 	.word	0x00000003
        /*0650*/ 	.word	0x00000000
        /*0654*/ 	.short	0x010a
        /*0656*/ 	.byte	0x3f
	.zero		1


	//   ....[94]....
        /*0658*/ 	.word	0x0000a3c0
        /*065c*/ 	.word	0x0000000d
        /*0660*/ 	.word	0x00000000
        /*0664*/ 	.short	0x010a
        /*0666*/ 	.byte	0x3f
	.zero		1


	//   ....[95]....
        /*0668*/ 	.word	0x0000a420
        /*066c*/ 	.word	0x00000091
        /*0670*/ 	.word	0x00000000
        /*0674*/ 	.short	0x010a
        /*0676*/ 	.byte	0x3f
	.zero		1


	//   ....[96]....
        /*0678*/ 	.word	0x0000a4f0
        /*067c*/ 	.word	0x00000012
        /*0680*/ 	.word	0x000000e0
        /*0684*/ 	.short	0x010a
        /*0686*/ 	.byte	0x3f
	.zero		1


	//   ....[97]....
        /*0688*/ 	.word	0x0000a5c0
        /*068c*/ 	.word	0x00000006
        /*0690*/ 	.word	0x00000000
        /*0694*/ 	.short	0x010a
        /*0696*/ 	.byte	0x3f
	.zero		1


	//   ....[98]....
        /*0698*/ 	.word	0x0000a610
        /*069c*/ 	.word	0x00000007
        /*06a0*/ 	.word	0x00000000
        /*06a4*/ 	.short	0x010a
        /*06a6*/ 	.byte	0x3f
	.zero		1


	//   ....[99]....
        /*06a8*/ 	.word	0x0000a660
        /*06ac*/ 	.word	0x00000006
        /*06b0*/ 	.word	0x00000000
        /*06b4*/ 	.short	0x010a
        /*06b6*/ 	.byte	0x3f
	.zero		1


	//   ....[100]....
        /*06b8*/ 	.word	0x0000a6b0
        /*06bc*/ 	.word	0x00000009
        /*06c0*/ 	.word	0x00000000
        /*06c4*/ 	.short	0x010a
        /*06c6*/ 	.byte	0x3f
	.zero		1


	//   ....[101]....
        /*06c8*/ 	.word	0x0000a700
        /*06cc*/ 	.word	0x00000006
        /*06d0*/ 	.word	0x00000000
        /*06d4*/ 	.short	0x010a
        /*06d6*/ 	.byte	0x3f
	.zero		1


	//   ....[102]....
        /*06d8*/ 	.word	0x0000a750
        /*06dc*/ 	.word	0x00000009
        /*06e0*/ 	.word	0x00000000
        /*06e4*/ 	.short	0x010a
        /*06e6*/ 	.byte	0x3f
	.zero		1


	//   ....[103]....
        /*06e8*/ 	.word	0x0000a7a0
        /*06ec*/ 	.word	0x00000006
        /*06f0*/ 	.word	0x00000000
        /*06f4*/ 	.short	0x010a
        /*06f6*/ 	.byte	0x3f
	.zero		1


	//   ....[104]....
        /*06f8*/ 	.word	0x0000a7f0
        /*06fc*/ 	.word	0x00000009
        /*0700*/ 	.word	0x00000000
        /*0704*/ 	.short	0x010a
        /*0706*/ 	.byte	0x3f
	.zero		1


	//   ....[105]....
        /*0708*/ 	.word	0x0000a840
        /*070c*/ 	.word	0x00000006
        /*0710*/ 	.word	0x00000000
        /*0714*/ 	.short	0x010a
        /*0716*/ 	.byte	0x3f
	.zero		1


	//   ....[106]....
        /*0718*/ 	.word	0x0000a890
        /*071c*/ 	.word	0x00000009
        /*0720*/ 	.word	0x00000000
        /*0724*/ 	.short	0x010a
        /*0726*/ 	.byte	0x3f
	.zero		1


	//   ....[107]....
        /*0728*/ 	.word	0x0000a8e0
        /*072c*/ 	.word	0x00000006
        /*0730*/ 	.word	0x00000000
        /*0734*/ 	.short	0x010a
        /*0736*/ 	.byte	0x3f
	.zero		1


	//   ....[108]....
        /*0738*/ 	.word	0x0000a930
        /*073c*/ 	.word	0x00000009
        /*0740*/ 	.word	0x00000000
        /*0744*/ 	.short	0x010a
        /*0746*/ 	.byte	0x3f
	.zero		1


	//   ....[109]....
        /*0748*/ 	.word	0x0000a980
        /*074c*/ 	.word	0x00000006
        /*0750*/ 	.word	0x00000000
        /*0754*/ 	.short	0x010a
        /*0756*/ 	.byte	0x3f
	.zero		1


	//   ....[110]....
        /*0758*/ 	.word	0x0000a9d0
        /*075c*/ 	.word	0x00000009
        /*0760*/ 	.word	0x00000000
        /*0764*/ 	.short	0x010a
        /*0766*/ 	.byte	0x3f
	.zero		1


	//   ....[111]....
        /*0768*/ 	.word	0x0000aa20
        /*076c*/ 	.word	0x00000006
        /*0770*/ 	.word	0x00000000
        /*0774*/ 	.short	0x010a
        /*0776*/ 	.byte	0x3f
	.zero		1


	//   ....[112]....
        /*0778*/ 	.word	0x0000aa70
        /*077c*/ 	.word	0x00000009
        /*0780*/ 	.word	0x00000000
        /*0784*/ 	.short	0x010a
        /*0786*/ 	.byte	0x3f
	.zero		1


	//   ....[113]....
        /*0788*/ 	.word	0x0000aac0
        /*078c*/ 	.word	0x00000006
        /*0790*/ 	.word	0x00000000
        /*0794*/ 	.short	0x010a
        /*0796*/ 	.byte	0x3f
	.zero		1


	//   ....[114]....
        /*0798*/ 	.word	0x0000ab10
        /*079c*/ 	.word	0x00000009
        /*07a0*/ 	.word	0x00000000
        /*07a4*/ 	.short	0x010a
        /*07a6*/ 	.byte	0x3f
	.zero		1


	//   ....[115]....
        /*07a8*/ 	.word	0x0000ab60
        /*07ac*/ 	.word	0x00000006
        /*07b0*/ 	.word	0x00000000
        /*07b4*/ 	.short	0x010a
        /*07b6*/ 	.byte	0x3f
	.zero		1


	//   ....[116]....
        /*07b8*/ 	.word	0x0000abb0
        /*07bc*/ 	.word	0x00000009
        /*07c0*/ 	.word	0x00000000
        /*07c4*/ 	.short	0x010a
        /*07c6*/ 	.byte	0x3f
	.zero		1


	//   ....[117]....
        /*07c8*/ 	.word	0x0000ac00
        /*07cc*/ 	.word	0x00000006
        /*07d0*/ 	.word	0x00000000
        /*07d4*/ 	.short	0x010a
        /*07d6*/ 	.byte	0x3f
	.zero		1


	//   ....[118]....
        /*07d8*/ 	.word	0x0000ac50
        /*07dc*/ 	.word	0x00000009
        /*07e0*/ 	.word	0x00000000
        /*07e4*/ 	.short	0x010a
        /*07e6*/ 	.byte	0x3f
	.zero		1


	//   ....[119]....
        /*07e8*/ 	.word	0x0000aca0
        /*07ec*/ 	.word	0x00000006
        /*07f0*/ 	.word	0x00000000
        /*07f4*/ 	.short	0x010a
        /*07f6*/ 	.byte	0x3f
	.zero		1


	//   ....[120]....
        /*07f8*/ 	.word	0x0000acf0
        /*07fc*/ 	.word	0x00000009
        /*0800*/ 	.word	0x00000000
        /*0804*/ 	.short	0x010a
        /*0806*/ 	.byte	0x3f
	.zero		1


	//   ....[121]....
        /*0808*/ 	.word	0x0000ad40
        /*080c*/ 	.word	0x00000006
        /*0810*/ 	.word	0x00000000
        /*0814*/ 	.short	0x010a
        /*0816*/ 	.byte	0x3f
	.zero		1


	//   ....[122]....
        /*0818*/ 	.word	0x0000ad90
        /*081c*/ 	.word	0x00000009
        /*0820*/ 	.word	0x00000000
        /*0824*/ 	.short	0x010a
        /*0826*/ 	.byte	0x3f
	.zero		1


	//   ....[123]....
        /*0828*/ 	.word	0x0000ade0
        /*082c*/ 	.word	0x00000006
        /*0830*/ 	.word	0x00000000
        /*0834*/ 	.short	0x010a
        /*0836*/ 	.byte	0x3f
	.zero		1


	//----- nvinfo : EIATTR_NUM_MBARRIERS
	.align		4
.L_28:
        /*0838*/ 	.byte	0x03, 0x38
        /*083a*/ 	.short	0x003a


	//----- nvinfo : EIATTR_EXIT_INSTR_OFFSETS
	.align		4
        /*083c*/ 	.byte	0x04, 0x1c
        /*083e*/ 	.short	(.L_30 - .L_29)


	//   ....[0]....
.L_29:
        /*0840*/ 	.word	0x00000c80


	//   ....[1]....
        /*0844*/ 	.word	0x00001470


	//   ....[2]....
        /*0848*/ 	.word	0x000080c0


	//   ....[3]....
        /*084c*/ 	.word	0x00008620


	//   ....[4]....
        /*0850*/ 	.word	0x0000a3a0


	//----- nvinfo : EIATTR_MAX_THREADS
	.align		4
.L_30:
        /*0854*/ 	.byte	0x04, 0x05
        /*0856*/ 	.short	(.L_32 - .L_31)
.L_31:
        /*0858*/ 	.word	0x00000180
        /*085c*/ 	.word	0x00000001
        /*0860*/ 	.word	0x00000001


	//----- nvinfo : EIATTR_CRS_STACK_SIZE
	.align		4
.L_32:
        /*0864*/ 	.byte	0x04, 0x1e
        /*0866*/ 	.short	(.L_34 - .L_33)
.L_33:
        /*0868*/ 	.word	0x00000000


	//----- nvinfo : EIATTR_CBANK_PARAM_SIZE
	.align		4
.L_34:
        /*086c*/ 	.byte	0x03, 0x19
        /*086e*/ 	.short	0x0470


	//----- nvinfo : EIATTR_PARAM_CBANK
	.align		4
        /*0870*/ 	.byte	0x04, 0x0a
        /*0872*/ 	.short	(.L_36 - .L_35)
	.align		4
.L_35:
        /*0874*/ 	.word	index@(.nv.constant0._ZN7cutlass13device_kernelINS_4gemm6kernel13GemmUniversalIN4cute5tupleIJiiiiEEENS1_10collective13CollectiveMmaINS1_37MainloopSm90TmaGmmaWarpSpecializedFP8ILi28ENS5_IJNS4_1CILi8EEENSA_ILi1EEESC_EEENS1_35KernelTmaWarpSpecializedCooperativeEEENS5_IJNSA_ILi128EEESG_NSA_ILi32EEEEEENS_12float_e5m2_tENS5_IJlSC_lEEESJ_SK_NS4_8TiledMMAINS4_8MMA_AtomIJNS4_4SM904GMMA31MMA_64x128x32_F32E5M2E5M2_SS_TNILNSO_7ScaleInE1ELSQ_1EEEEEENS4_6LayoutINS5_IJNSA_ILi2EEESC_SC_EEENS5_IJSC_NSA_ILi0EEESW_EEEEENS5_IJNS4_10UnderscoreESZ_SZ_EEEEENS4_13SM90_TMA_LOADENS4_14ComposedLayoutINS4_7SwizzleILi1ELi4ELi3EEENS4_18smem_ptr_flag_bitsILi8EEENST_INS5_IJSB_SH_EEENS5_IJSH_SC_EEEEEEEvNS4_8identityENS4_23SM90_TMA_LOAD_MULTICASTES1B_vS1C_EENS_8epilogue10collective6detail29Sm90TmaWarpSpecializedAdapterINS1G_15DefaultEpilogueISJ_SK_SK_NS1F_6thread17LinearCombinationISJ_Li1EffLNS1K_9ScaleType4KindE0ELNS_15FloatRoundStyleE2ESJ_EENS1_15EpilogueDefaultEEEEEvvEEEEvNT_6ParamsE)
        /*0878*/ 	.short	0x0210
        /*087a*/ 	.short	0x0470


	//----- nvinfo : EIATTR_SW_WAR
	.align		4
.L_36:
        /*087c*/ 	.byte	0x04, 0x36
        /*087e*/ 	.short	(.L_38 - .L_37)
.L_37:
        /*0880*/ 	.word	0x00000008
.L_38:


//--------------------- .nv.callgraph             --------------------------
	.section	.nv.callgraph,"",@"SHT_CUDA_CALLGRAPH"
	.align	4
	.sectionentsize	8
	.align		4
        /*0000*/ 	.word	0x00000000
	.align		4
        /*0004*/ 	.word	0xffffffff
	.align		4
        /*0008*/ 	.word	0x00000000
	.align		4
        /*000c*/ 	.word	0xfffffffe
	.align		4
        /*0010*/ 	.word	0x00000000
	.align		4
        /*0014*/ 	.word	0xfffffffd
	.align		4
        /*0018*/ 	.word	0x00000000
	.align		4
        /*001c*/ 	.word	0xfffffffc


//--------------------- .nv.constant4             --------------------------
	.section	.nv.constant4,"a",@progbits
	.align	8
	.align		8
.nv.constant4:
        /*0000*/ 	.dword	_ZN40_INTERNAL_d87725b1_4_k_cu_45bdff8a_194464cuda3std3__45__cpo5beginE
	.align		8
        /*0008*/ 	.dword	_ZN40_INTERNAL_d87725b1_4_k_cu_45bdff8a_194464cuda3std3__45__cpo3endE
	.align		8
        /*0010*/ 	.dword	_ZN40_INTERNAL_d87725b1_4_k_cu_45bdff8a_194464cuda3std3__45__cpo6cbeginE
	.align		8
        /*0018*/ 	.dword	_ZN40_INTERNAL_d87725b1_4_k_cu_45bdff8a_194464cuda3std3__45__cpo4cendE
	.align		8
        /*0020*/ 	.dword	_ZN40_INTERNAL_d87725b1_4_k_cu_45bdff8a_194464cuda3std3__442_GLOBAL__N__d87725b1_4_k_cu_45bdff8a_194466ignoreE
	.align		8
        /*0028*/ 	.dword	_ZN40_INTERNAL_d87725b1_4_k_cu_45bdff8a_194464cuda3std3__419piecewise_constructE
	.align		8
        /*0030*/ 	.dword	_ZN40_INTERNAL_d87725b1_4_k_cu_45bdff8a_194464cuda3std3__48in_placeE
	.align		8
        /*0038*/ 	.dword	_ZN40_INTERNAL_d87725b1_4_k_cu_45bdff8a_194464cuda3std6ranges3__45__cpo4swapE
	.align		8
        /*0040*/ 	.dword	_ZN40_INTERNAL_d87725b1_4_k_cu_45bdff8a_194464cuda3std6ranges3__45__cpo9iter_moveE
	.align		8
        /*0048*/ 	.dword	_ZN40_INTERNAL_d87725b1_4_k_cu_45bdff8a_194464cute7productE
	.align		8
        /*0050*/ 	.dword	_ZN40_INTERNAL_d87725b1_4_k_cu_45bdff8a_194464cute1_E


//--------------------- .text._ZN7cutlass13device_kernelINS_4gemm6kernel13GemmUniversalIN4cute5tupleIJiiiiEEENS1_10collective13CollectiveMmaINS1_37MainloopSm90TmaGmmaWarpSpecializedFP8ILi28ENS5_IJNS4_1CILi8EEENSA_ILi1EEESC_EEENS1_35KernelTmaWarpSpecializedCooperativeEEENS5_IJNSA_ILi128EEESG_NSA_ILi32EEEEEENS_12float_e5m2_tENS5_IJlSC_lEEESJ_SK_NS4_8TiledMMAINS4_8MMA_AtomIJNS4_4SM904GMMA31MMA_64x128x32_F32E5M2E5M2_SS_TNILNSO_7ScaleInE1ELSQ_1EEEEEENS4_6LayoutINS5_IJNSA_ILi2EEESC_SC_EEENS5_IJSC_NSA_ILi0EEESW_EEEEENS5_IJNS4_10UnderscoreESZ_SZ_EEEEENS4_13SM90_TMA_LOADENS4_14ComposedLayoutINS4_7SwizzleILi1ELi4ELi3EEENS4_18smem_ptr_flag_bitsILi8EEENST_INS5_IJSB_SH_EEENS5_IJSH_SC_EEEEEEEvNS4_8identityENS4_23SM90_TMA_LOAD_MULTICASTES1B_vS1C_EENS_8epilogue10collective6detail29Sm90TmaWarpSpecializedAdapterINS1G_15DefaultEpilogueISJ_SK_SK_NS1F_6thread17LinearCombinationISJ_Li1EffLNS1K_9ScaleType4KindE0ELNS_15FloatRoundStyleE2ESJ_EENS1_15EpilogueDefaultEEEEEvvEEEEvNT_6ParamsE --------------------------
	.section	.text._ZN7cutlass13device_kernelINS_4gemm6kernel13GemmUniversalIN4cute5tupleIJiiiiEEENS1_10collective13CollectiveMmaINS1_37MainloopSm90TmaGmmaWarpSpecializedFP8ILi28ENS5_IJNS4_1CILi8EEENSA_ILi1EEESC_EEENS1_35KernelTmaWarpSpecializedCooperativeEEENS5_IJNSA_ILi128EEESG_NSA_ILi32EEEEEENS_12float_e5m2_tENS5_IJlSC_lEEESJ_SK_NS4_8TiledMMAINS4_8MMA_AtomIJNS4_4SM904GMMA31MMA_64x128x32_F32E5M2E5M2_SS_TNILNSO_7ScaleInE1ELSQ_1EEEEEENS4_6LayoutINS5_IJNSA_ILi2EEESC_SC_EEENS5_IJSC_NSA_ILi0EEESW_EEEEENS5_IJNS4_10UnderscoreESZ_SZ_EEEEENS4_13SM90_TMA_LOADENS4_14ComposedLayoutINS4_7SwizzleILi1ELi4ELi3EEENS4_18smem_ptr_flag_bitsILi8EEENST_INS5_IJSB_SH_EEENS5_IJSH_SC_EEEEEEEvNS4_8identityENS4_23SM90_TMA_LOAD_MULTICASTES1B_vS1C_EENS_8epilogue10collective6detail29Sm90TmaWarpSpecializedAdapterINS1G_15DefaultEpilogueISJ_SK_SK_NS1F_6thread17LinearCombinationISJ_Li1EffLNS1K_9ScaleType4KindE0ELNS_15FloatRoundStyleE2ESJ_EENS1_15EpilogueDefaultEEEEEvvEEEEvNT_6ParamsE,"ax",@progbits
	.align	128
.text._ZN7cutlass13device_kernelINS_4gemm6kernel13GemmUniversalIN4cute5tupleIJiiiiEEENS1_10collective13CollectiveMmaINS1_37MainloopSm90TmaGmmaWarpSpecializedFP8ILi28ENS5_IJNS4_1CILi8EEENSA_ILi1EEESC_EEENS1_35KernelTmaWarpSpecializedCooperativeEEENS5_IJNSA_ILi128EEESG_NSA_ILi32EEEEEENS_12float_e5m2_tENS5_IJlSC_lEEESJ_SK_NS4_8TiledMMAINS4_8MMA_AtomIJNS4_4SM904GMMA31MMA_64x128x32_F32E5M2E5M2_SS_TNILNSO_7ScaleInE1ELSQ_1EEEEEENS4_6LayoutINS5_IJNSA_ILi2EEESC_SC_EEENS5_IJSC_NSA_ILi0EEESW_EEEEENS5_IJNS4_10UnderscoreESZ_SZ_EEEEENS4_13SM90_TMA_LOADENS4_14ComposedLayoutINS4_7SwizzleILi1ELi4ELi3EEENS4_18smem_ptr_flag_bitsILi8EEENST_INS5_IJSB_SH_EEENS5_IJSH_SC_EEEEEEEvNS4_8identityENS4_23SM90_TMA_LOAD_MULTICASTES1B_vS1C_EENS_8epilogue10collective6detail29Sm90TmaWarpSpecializedAdapterINS1G_15DefaultEpilogueISJ_SK_SK_NS1F_6thread17LinearCombinationISJ_Li1EffLNS1K_9ScaleType4KindE0ELNS_15FloatRoundStyleE2ESJ_EENS1_15EpilogueDefaultEEEEEvvEEEEvNT_6ParamsE:
        .type           _ZN7cutlass13device_kernelINS_4gemm6kernel13GemmUniversalIN4cute5tupleIJiiiiEEENS1_10collective13CollectiveMmaINS1_37MainloopSm90TmaGmmaWarpSpecializedFP8ILi28ENS5_IJNS4_1CILi8EEENSA_ILi1EEESC_EEENS1_35KernelTmaWarpSpecializedCooperativeEEENS5_IJNSA_ILi128EEESG_NSA_ILi32EEEEEENS_12float_e5m2_tENS5_IJlSC_lEEESJ_SK_NS4_8TiledMMAINS4_8MMA_AtomIJNS4_4SM904GMMA31MMA_64x128x32_F32E5M2E5M2_SS_TNILNSO_7ScaleInE1ELSQ_1EEEEEENS4_6LayoutINS5_IJNSA_ILi2EEESC_SC_EEENS5_IJSC_NSA_ILi0EEESW_EEEEENS5_IJNS4_10UnderscoreESZ_SZ_EEEEENS4_13SM90_TMA_LOADENS4_14ComposedLayoutINS4_7SwizzleILi1ELi4ELi3EEENS4_18smem_ptr_flag_bitsILi8EEENST_INS5_IJSB_SH_EEENS5_IJSH_SC_EEEEEEEvNS4_8identityENS4_23SM90_TMA_LOAD_MULTICASTES1B_vS1C_EENS_8epilogue10collective6detail29Sm90TmaWarpSpecializedAdapterINS1G_15DefaultEpilogueISJ_SK_SK_NS1F_6thread17LinearCombinationISJ_Li1EffLNS1K_9ScaleType4KindE0ELNS_15FloatRoundStyleE2ESJ_EENS1_15EpilogueDefaultEEEEEvvEEEEvNT_6ParamsE,@function
        .size           _ZN7cutlass13device_kernelINS_4gemm6kernel13GemmUniversalIN4cute5tupleIJiiiiEEENS1_10collective13CollectiveMmaINS1_37MainloopSm90TmaGmmaWarpSpecializedFP8ILi28ENS5_IJNS4_1CILi8EEENSA_ILi1EEESC_EEENS1_35KernelTmaWarpSpecializedCooperativeEEENS5_IJNSA_ILi128EEESG_NSA_ILi32EEEEEENS_12float_e5m2_tENS5_IJlSC_lEEESJ_SK_NS4_8TiledMMAINS4_8MMA_AtomIJNS4_4SM904GMMA31MMA_64x128x32_F32E5M2E5M2_SS_TNILNSO_7ScaleInE1ELSQ_1EEEEEENS4_6LayoutINS5_IJNSA_ILi2EEESC_SC_EEENS5_IJSC_NSA_ILi0EEESW_EEEEENS5_IJNS4_10UnderscoreESZ_SZ_EEEEENS4_13SM90_TMA_LOADENS4_14ComposedLayoutINS4_7SwizzleILi1ELi4ELi3EEENS4_18smem_ptr_flag_bitsILi8EEENST_INS5_IJSB_SH_EEENS5_IJSH_SC_EEEEEEEvNS4_8identityENS4_23SM90_TMA_LOAD_MULTICASTES1B_vS1C_EENS_8epilogue10collective6detail29Sm90TmaWarpSpecializedAdapterINS1G_15DefaultEpilogueISJ_SK_SK_NS1F_6thread17LinearCombinationISJ_Li1EffLNS1K_9ScaleType4KindE0ELNS_15FloatRoundStyleE2ESJ_EENS1_15EpilogueDefaultEEEEEvvEEEEvNT_6ParamsE,(.L_x_255 - _ZN7cutlass13device_kernelINS_4gemm6kernel13GemmUniversalIN4cute5tupleIJiiiiEEENS1_10collective13CollectiveMmaINS1_37MainloopSm90TmaGmmaWarpSpecializedFP8ILi28ENS5_IJNS4_1CILi8EEENSA_ILi1EEESC_EEENS1_35KernelTmaWarpSpecializedCooperativeEEENS5_IJNSA_ILi128EEESG_NSA_ILi32EEEEEENS_12float_e5m2_tENS5_IJlSC_lEEESJ_SK_NS4_8TiledMMAINS4_8MMA_AtomIJNS4_4SM904GMMA31MMA_64x128x32_F32E5M2E5M2_SS_TNILNSO_7ScaleInE1ELSQ_1EEEEEENS4_6LayoutINS5_IJNSA_ILi2EEESC_SC_EEENS5_IJSC_NSA_ILi0EEESW_EEEEENS5_IJNS4_10UnderscoreESZ_SZ_EEEEENS4_13SM90_TMA_LOADENS4_14ComposedLayoutINS4_7SwizzleILi1ELi4ELi3EEENS4_18smem_ptr_flag_bitsILi8EEENST_INS5_IJSB_SH_EEENS5_IJSH_SC_EEEEEEEvNS4_8identityENS4_23SM90_TMA_LOAD_MULTICASTES1B_vS1C_EENS_8epilogue10collective6detail29Sm90TmaWarpSpecializedAdapterINS1G_15DefaultEpilogueISJ_SK_SK_NS1F_6thread17LinearCombinationISJ_Li1EffLNS1K_9ScaleType4KindE0ELNS_15FloatRoundStyleE2ESJ_EENS1_15EpilogueDefaultEEEEEvvEEEEvNT_6ParamsE)
        .other          _ZN7cutlass13device_kernelINS_4gemm6kernel13GemmUniversalIN4cute5tupleIJiiiiEEENS1_10collective13CollectiveMmaINS1_37MainloopSm90TmaGmmaWarpSpecializedFP8ILi28ENS5_IJNS4_1CILi8EEENSA_ILi1EEESC_EEENS1_35KernelTmaWarpSpecializedCooperativeEEENS5_IJNSA_ILi128EEESG_NSA_ILi32EEEEEENS_12float_e5m2_tENS5_IJlSC_lEEESJ_SK_NS4_8TiledMMAINS4_8MMA_AtomIJNS4_4SM904GMMA31MMA_64x128x32_F32E5M2E5M2_SS_TNILNSO_7ScaleInE1ELSQ_1EEEEEENS4_6LayoutINS5_IJNSA_ILi2EEESC_SC_EEENS5_IJSC_NSA_ILi0EEESW_EEEEENS5_IJNS4_10UnderscoreESZ_SZ_EEEEENS4_13SM90_TMA_LOADENS4_14ComposedLayoutINS4_7SwizzleILi1ELi4ELi3EEENS4_18smem_ptr_flag_bitsILi8EEENST_INS5_IJSB_SH_EEENS5_IJSH_SC_EEEEEEEvNS4_8identityENS4_23SM90_TMA_LOAD_MULTICASTES1B_vS1C_EENS_8epilogue10collective6detail29Sm90TmaWarpSpecializedAdapterINS1G_15DefaultEpilogueISJ_SK_SK_NS1F_6thread17LinearCombinationISJ_Li1EffLNS1K_9ScaleType4KindE0ELNS_15FloatRoundStyleE2ESJ_EENS1_15EpilogueDefaultEEEEEvvEEEEvNT_6ParamsE,@"STO_CUDA_ENTRY STV_DEFAULT"
_ZN7cutlass13device_kernelINS_4gemm6kernel13GemmUniversalIN4cute5tupleIJiiiiEEENS1_10collective13CollectiveMmaINS1_37MainloopSm90TmaGmmaWarpSpecializedFP8ILi28ENS5_IJNS4_1CILi8EEENSA_ILi1EEESC_EEENS1_35KernelTmaWarpSpecializedCooperativeEEENS5_IJNSA_ILi128EEESG_NSA_ILi32EEEEEENS_12float_e5m2_tENS5_IJlSC_lEEESJ_SK_NS4_8TiledMMAINS4_8MMA_AtomIJNS4_4SM904GMMA31MMA_64x128x32_F32E5M2E5M2_SS_TNILNSO_7ScaleInE1ELSQ_1EEEEEENS4_6LayoutINS5_IJNSA_ILi2EEESC_SC_EEENS5_IJSC_NSA_ILi0EEESW_EEEEENS5_IJNS4_10UnderscoreESZ_SZ_EEEEENS4_13SM90_TMA_LOADENS4_14ComposedLayoutINS4_7SwizzleILi1ELi4ELi3EEENS4_18smem_ptr_flag_bitsILi8EEENST_INS5_IJSB_SH_EEENS5_IJSH_SC_EEEEEEEvNS4_8identityENS4_23SM90_TMA_LOAD_MULTICASTES1B_vS1C_EENS_8epilogue10collective6detail29Sm90TmaWarpSpecializedAdapterINS1G_15DefaultEpilogueISJ_SK_SK_NS1F_6thread17LinearCombinationISJ_Li1EffLNS1K_9ScaleType4KindE0ELNS_15FloatRoundStyleE2ESJ_EENS1_15EpilogueDefaultEEEEEvvEEEEvNT_6ParamsE:
[----:B------:R-:W-:Y:S01]  /*0000*/  LDC R1, c[0x0][0x28] ;  /* 0x00000a00ff017b82 */ /* 0x000fe20000000800 */
[----:B------:R-:W0:Y:S01]  /*0010*/  S2R R0, SR_TID.X ;  /* 0x0000000000007919 */ /* 0x000e220000002100 */
[----:B------:R-:W-:Y:S01]  /*0020*/  ELECT P0, URZ, PT ;  /* 0x00000000003f782f */ /* 0x000fe20003800000 */
[----:B------:R-:W-:Y:S01]  /*0030*/  BSSY B0, `(.L_x_0) ;  /* 0x000000f000007945 */ /* 0x000fe20003800000 */
[--C-:B0-----:R-:W-:Y:S02]  /*0040*/  SHF.R.U32.HI R2, RZ, 0x5, R0.reuse ;  /* 0x00000005ff027819 */ /* 0x101fe40000011600 */
[----:B------:R-:W-:-:S03]  /*0050*/  SHF.R.U32.HI R3, RZ, 0x7, R0 ;  /* 0x00000007ff037819 */ /* 0x000fc60000011600 */
[----:B------:R-:W0:Y:S04]  /*0060*/  SHFL.IDX PT, R7, R2, RZ, 0x1f ;  /* 0x00001fff02077589 */ /* 0x000e2800000e0000 */
[----:B------:R-:W1:Y:S01]  /*0070*/  SHFL.IDX PT, R3, R3, RZ, 0x1f ;  /* 0x00001fff03037589 */ /* 0x000e6200000e0000 */
[----:B0-----:R-:W-:-:S13]  /*0080*/  ISETP.NE.OR P0, PT, R7, RZ, !P0 ;  /* 0x000000ff0700720c */ /* 0x001fda0004705670 */
[----:B-1----:R-:W-:Y:S05]  /*0090*/  @P0 BRA `(.L_x_1) ;  /* 0x0000000000200947 */ /* 0x002fea0003800000 */
[----:B------:R-:W-:Y:S02]  /*00a0*/  ULDC.64 UR4, c[0x0][0x198] ;  /* 0x0000660000047ab9 */ /* 0x000fe40000000a00 */
[----:B------:R-:W-:Y:S02]  /*00b0*/  UIADD3 UR6, UP0, UR4, 0xf0, URZ ;  /* 0x000000f004067890 */ /* 0x000fe4000ff1e03f */
[----:B------:R-:W-:Y:S02]  /*00c0*/  UIADD3 UR4, UP1, UR4, 0x1f0, URZ ;  /* 0x000001f004047890 */ /* 0x000fe4000ff3e03f */
[----:B------:R-:W-:Y:S02]  /*00d0*/  UIADD3.X UR7, URZ, UR5, URZ, UP0, !UPT ;  /* 0x000000053f077290 */ /* 0x000fe400087fe43f */
[----:B------:R-:W-:-:S07]  /*00e0*/  UIADD3.X UR5, URZ, UR5, URZ, UP1, !UPT ;  /* 0x000000053f057290 */ /* 0x000fce0008ffe43f */
[----:B------:R0:W-:Y:S02]  /*00f0*/  UTMACCTL.PF [UR6] ;  /* 0x00000000060079b9 */ /* 0x0001e40008040000 */
[----:B------:R0:W-:Y:S02]  /*0100*/  UTMACCTL.PF [UR4] ;  /* 0x00000000040079b9 */ /* 0x0001e40008040000 */
[----:B0-----:R-:W-:Y:S01]  /*0110*/  NOP ;  /* 0x0000000000007918 */ /* 0x001fe20000000000 */
.L_x_1:
[----:B------:R-:W-:Y:S05]  /*0120*/  BSYNC B0 ;  /* 0x0000000000007941 */ /* 0x000fea0003800000 */
.L_x_0:
[----:B------:R-:W0:Y:S01]  /*0130*/  SHFL.IDX PT, R4, R2, RZ, 0x1f ;  /* 0x00001fff02047589 */ /* 0x000e2200000e0000 */
[----:B------:R-:W-:-:S04]  /*0140*/  SHF.R.S32.HI R5, RZ, 0x1f, R0 ;  /* 0x0000001fff057819 */ /* 0x000fc80000011400 */
[----:B------:R-:W-:-:S04]  /*0150*/  LEA.HI R5, R5, R0, RZ, 0x7 ;  /* 0x0000000005057211 */ /* 0x000fc800078f38ff */
[----:B------:R-:W-:Y:S02]  /*0160*/  LOP3.LUT R5, R5, 0xffffff80, RZ, 0xc0, !PT ;  /* 0xffffff8005057812 */ /* 0x000fe400078ec0ff */
[----:B0-----:R-:W-:-:S13]  /*0170*/  ISETP.NE.AND P0, PT, R4, RZ, PT ;  /* 0x000000ff0400720c */ /* 0x001fda0003f05270 */
[----:B------:R-:W-:Y:S05]  /*0180*/  @P0 BRA `(.L_x_2) ;  /* 0x0000000400240947 */ /* 0x000fea0003800000 */
[----:B------:R-:W-:Y:S01]  /*0190*/  ELECT P0, URZ, PT ;  /* 0x00000000003f782f */ /* 0x000fe20003800000 */
[----:B------:R-:W-:-:S12]  /*01a0*/  BSSY B0, `(.L_x_2) ;  /* 0x0000047000007945 */ /* 0x000fd80003800000 */
[----:B------:R-:W-:Y:S05]  /*01b0*/  @!P0 BRA `(.L_x_3) ;  /* 0x0000000400148947 */ /* 0x000fea0003800000 */
[----:B------:R-:W0:Y:S01]  /*01c0*/  S2UR UR8, SR_CgaCtaId ;  /* 0x00000000000879c3 */ /* 0x000e220000008800 */
[----:B------:R-:W-:Y:S01]  /*01d0*/  UMOV UR4, 0x400 ;  /* 0x0000040000047882 */ /* 0x000fe20000000000 */
[----:B------:R-:W-:Y:S01]  /*01e0*/  UMOV UR5, 0x1 ;  /* 0x0000000100057882 */ /* 0x000fe20000000000 */
[----:B------:R-:W-:Y:S02]  /*01f0*/  UMOV UR6, 0x10 ;  /* 0x0000001000067882 */ /* 0x000fe40000000000 */
[----:B------:R-:W-:-:S04]  /*0200*/  UIADD3 UR6, -UR6, 0x100000, URZ ;  /* 0x0010000006067890 */ /* 0x000fc8000fffe13f */
[----:B------:R-:W-:Y:S02]  /*0210*/  USHF.L.U32 UR7, UR6, 0xb, URZ ;  /* 0x0000000b06077899 */ /* 0x000fe4000800063f */
[----:B------:R-:W-:Y:S02]  /*0220*/  USHF.L.U32 UR6, UR6, 0x1, URZ ;  /* 0x0000000106067899 */ /* 0x000fe4000800063f */
[----:B0-----:R-:W-:Y:S02]  /*0230*/  ULEA UR8, UR8, UR4, 0x18 ;  /* 0x0000000408087291 */ /* 0x001fe4000f8ec03f */
[----:B------:R-:W-:-:S04]  /*0240*/  UIADD3 UR4, -UR5, 0x100000, URZ ;  /* 0x0010000005047890 */ /* 0x000fc8000fffe13f */
[----:B------:R-:W-:Y:S02]  /*0250*/  USHF.L.U32 UR5, UR4, 0xb, URZ ;  /* 0x0000000b04057899 */ /* 0x000fe4000800063f */
[----:B------:R-:W-:Y:S01]  /*0260*/  USHF.L.U32 UR4, UR4, 0x1, URZ ;  /* 0x0000000104047899 */ /* 0x000fe2000800063f */
[----:B------:R-:W0:Y:S11]  /*0270*/  FENCE.VIEW.ASYNC.S ;  /* 0x00000000000073c6 */ /* 0x000e360000000000 */
[----:B0-----:R0:W1:Y:S01]  /*0280*/  SYNCS.EXCH.64 URZ, [UR8], UR4 ;  /* 0x00000004083f75b2 */ /* 0x0010620008000100 */
[----:B------:R0:W2:Y:S01]  /*0290*/  SYNCS.EXCH.64 URZ, [UR8+0xe0], UR6 ;  /* 0x0000e006083f75b2 */ /* 0x0000a20008000100 */
[----:B------:R0:W3:Y:S01]  /*02a0*/  SYNCS.EXCH.64 URZ, [UR8+0x8], UR4 ;  /* 0x00000804083f75b2 */ /* 0x0000e20008000100 */
[----:B------:R0:W4:Y:S01]  /*02b0*/  SYNCS.EXCH.64 URZ, [UR8+0xe8], UR6 ;  /* 0x0000e806083f75b2 */ /* 0x0001220008000100 */
[----:B------:R0:W0:Y:S01]  /*02c0*/  SYNCS.EXCH.64 URZ, [UR8+0x10], UR4 ;  /* 0x00001004083f75b2 */ /* 0x0000220008000100 */
        /* <DEDUP_REMOVED lines=51> */
[----:B-1234-:R-:W-:Y:S01]  /*0600*/  NOP ;  /* 0x0000000000007918 */ /* 0x01efe20000000000 */
.L_x_3:
[----:B0-----:R-:W-:Y:S05]  /*0610*/  BSYNC B0 ;  /* 0x0000000000007941 */ /* 0x001fea0003800000 */
.L_x_2:
[----:B------:R-:W0:Y:S01]  /*0620*/  SHFL.IDX PT, R2, R2, RZ, 0x1f ;  /* 0x00001fff02027589 */ /* 0x000e2200000e0000 */
[----:B------:R-:W-:Y:S01]  /*0630*/  IMAD.IADD R6, R0, 0x1, -R5 ;  /* 0x0000000100067824 */ /* 0x000fe200078e0a05 */
[----:B------:R-:W1:Y:S01]  /*0640*/  S2UR UR8, SR_CTAID.X ;  /* 0x00000000000879c3 */ /* 0x000e620000002500 */
[----:B------:R-:W-:Y:S01]  /*0650*/  SHF.R.S32.HI R11, RZ, 0x1f, R4 ;  /* 0x0000001fff0b7819 */ /* 0x000fe20000011404 */
[----:B------:R-:W2:Y:S01]  /*0660*/  S2R R8, SR_CTAID.Y ;  /* 0x0000000000087919 */ /* 0x000ea20000002600 */
[----:B------:R-:W-:Y:S02]  /*0670*/  ELECT P0, URZ, PT ;  /* 0x00000000003f782f */ /* 0x000fe40003800000 */
[----:B------:R-:W-:Y:S01]  /*0680*/  SHF.R.S32.HI R5, RZ, 0x1f, R6 ;  /* 0x0000001fff057819 */ /* 0x000fe20000011406 */
[----:B------:R-:W-:Y:S01]  /*0690*/  ULDC UR4, c[0x0][0x150] ;  /* 0x0000540000047ab9 */ /* 0x000fe20000000800 */
[----:B------:R-:W-:Y:S01]  /*06a0*/  LEA.HI R11, R11, R4, RZ, 0x2 ;  /* 0x000000040b0b7211 */ /* 0x000fe200078f10ff */
[----:B------:R-:W-:Y:S01]  /*06b0*/  VIADD R16, R3, 0xffffffff ;  /* 0xffffffff03107836 */ /* 0x000fe20000000000 */
[----:B------:R-:W-:Y:S01]  /*06c0*/  LEA.HI R5, R5, R6, RZ, 0x3 ;  /* 0x0000000605057211 */ /* 0x000fe200078f18ff */
[----:B------:R-:W3:Y:S01]  /*06d0*/  LDC R12, c[0x0][0x144] ;  /* 0x00005100ff0c7b82 */ /* 0x000ee20000000800 */
[----:B------:R-:W-:Y:S01]  /*06e0*/  LOP3.LUT R11, R11, 0x3ffffffc, RZ, 0xc0, !PT ;  /* 0x3ffffffc0b0b7812 */ /* 0x000fe200078ec0ff */
[----:B------:R-:W-:Y:S01]  /*06f0*/  NOP ;  /* 0x0000000000007918 */ /* 0x000fe20000000000 */
[--C-:B------:R-:W-:Y:S01]  /*0700*/  SHF.R.S32.HI R10, RZ, 0x3, R5.reuse ;  /* 0x00000003ff0a7819 */ /* 0x100fe20000011405 */
[----:B------:R-:W-:Y:S01]  /*0710*/  NOP ;  /* 0x0000000000007918 */ /* 0x000fe20000000000 */
[----:B------:R-:W-:Y:S01]  /*0720*/  SHF.R.S32.HI R5, RZ, 0x1f, R5 ;  /* 0x0000001fff057819 */ /* 0x000fe20000011405 */
[----:B------:R-:W-:Y:S01]  /*0730*/  IMAD.IADD R4, R4, 0x1, -R11 ;  /* 0x0000000104047824 */ /* 0x000fe200078e0a0b */
[----:B------:R-:W-:Y:S01]  /*0740*/  ISETP.NE.AND P4, PT, R3, RZ, PT ;  /* 0x000000ff0300720c */ /* 0x000fe20003f85270 */
[----:B------:R-:W4:Y:S01]  /*0750*/  LDC R15, c[0x0][0x140] ;  /* 0x00005000ff0f7b82 */ /* 0x000f220000000800 */
[----:B------:R-:W-:-:S02]  /*0760*/  LEA.HI R5, R5, R10, RZ, 0x2 ;  /* 0x0000000a05057211 */ /* 0x000fc400078f10ff */
[----:B------:R-:W-:Y:S02]  /*0770*/  ISETP.GE.U32.AND P6, PT, R16, 0x2, PT ;  /* 0x000000021000780c */ /* 0x000fe40003fc6070 */
[----:B------:R-:W-:Y:S02]  /*0780*/  LOP3.LUT R5, R5, 0xfffffffc, RZ, 0xc0, !PT ;  /* 0xfffffffc05057812 */ /* 0x000fe400078ec0ff */
[----:B0-----:R-:W-:Y:S01]  /*0790*/  ISETP.NE.OR P0, PT, R2, RZ, !P0 ;  /* 0x000000ff0200720c */ /* 0x001fe20004705670 */
[----:B------:R-:W0:Y:S01]  /*07a0*/  LDC R13, c[0x0][0x148] ;  /* 0x00005200ff0d7b82 */ /* 0x000e220000000800 */
[----:B-1----:R-:W-:Y:S01]  /*07b0*/  I2FP.F32.U32 R2, UR8 ;  /* 0x0000000800027c45 */ /* 0x002fe20008201000 */
[----:B------:R-:W-:-:S04]  /*07c0*/  IMAD.IADD R5, R10, 0x1, -R5 ;  /* 0x000000010a057824 */ /* 0x000fc800078e0a05 */
[----:B------:R-:W-:Y:S01]  /*07d0*/  FMUL R10, R2, UR4 ;  /* 0x00000004020a7c20 */ /* 0x000fe20008400000 */
[----:B------:R-:W-:Y:S01]  /*07e0*/  IMAD R5, R4, 0x4, R5 ;  /* 0x0000000404057824 */ /* 0x000fe200078e0205 */
[----:B------:R-:W-:Y:S01]  /*07f0*/  ULDC UR4, c[0x0][0x154] ;  /* 0x0000550000047ab9 */ /* 0x000fe20000000800 */
[----:B--2---:R-:W-:Y:S02]  /*0800*/  I2FP.F32.U32 R4, R8 ;  /* 0x0000000800047245 */ /* 0x004fe40000201000 */
[C---:B------:R-:W-:Y:S01]  /*0810*/  IMAD.SHL.U32 R2, R5.reuse, 0x4, RZ ;  /* 0x0000000405027824 */ /* 0x040fe200078e00ff */
[----:B------:R-:W1:Y:S01]  /*0820*/  F2I.U32.TRUNC.NTZ R10, R10 ;  /* 0x0000000a000a7305 */ /* 0x000e62000020f000 */
[----:B------:R-:W-:Y:S01]  /*0830*/  VOTEU.ALL UP0, P0 ;  /* 0x00000000003f7886 */ /* 0x000fe20000000000 */
[----:B------:R-:W-:Y:S01]  /*0840*/  FMUL R14, R4, UR4 ;  /* 0x00000004040e7c20 */ /* 0x000fe20008400000 */
[----:B------:R-:W-:Y:S01]  /*0850*/  UMOV UR4, 0x20 ;  /* 0x0000002000047882 */ /* 0x000fe20000000000 */
[----:B------:R-:W-:Y:S01]  /*0860*/  LOP3.LUT R5, R5, 0xc, R2, 0x78, !PT ;  /* 0x0000000c05057812 */ /* 0x000fe200078e7802 */
[----:B------:R-:W-:Y:S01]  /*0870*/  VOTEU.ALL UP1, P0 ;  /* 0x00000000003f7886 */ /* 0x000fe20000020000 */
[----:B------:R-:W2:Y:S01]  /*0880*/  @!UP0 S2UR UR7, SR_CgaCtaId ;  /* 0x00000000000789c3 */ /* 0x000ea20000008800 */
[----:B------:R-:W-:Y:S01]  /*0890*/  @!UP0 UMOV UR6, 0x400 ;  /* 0x0000040000068882 */ /* 0x000fe20000000000 */
[----:B------:R-:W-:Y:S01]  /*08a0*/  SHF.R.S32.HI R2, RZ, 0x1f, R5 ;  /* 0x0000001fff027819 */ /* 0x000fe20000011405 */
[----:B------:R-:W5:Y:S01]  /*08b0*/  F2I.U32.TRUNC.NTZ R14, R14 ;  /* 0x0000000e000e7305 */ /* 0x000f62000020f000 */
[----:B------:R-:W-:-:S04]  /*08c0*/  @!UP0 UIADD3 UR4, -UR4, 0x100000, URZ ;  /* 0x0010000004048890 */ /* 0x000fc8000fffe13f */
[----:B------:R-:W-:Y:S02]  /*08d0*/  @!UP0 USHF.L.U32 UR5, UR4, 0xb, URZ ;  /* 0x0000000b04058899 */ /* 0x000fe4000800063f */
[----:B------:R-:W-:Y:S01]  /*08e0*/  @!UP0 USHF.L.U32 UR4, UR4, 0x1, URZ ;  /* 0x0000000104048899 */ /* 0x000fe2000800063f */
[----:B----4-:R-:W-:Y:S02]  /*08f0*/  ISETP.EQ.U32.AND P3, PT, R15, 0x1, PT ;  /* 0x000000010f00780c */ /* 0x010fe40003f62070 */
[----:B------:R-:W-:Y:S01]  /*0900*/  LEA.HI R4, R2, R5, RZ, 0x3 ;  /* 0x0000000502047211 */ /* 0x000fe200078f18ff */
[----:B-1----:R-:W-:Y:S01]  /*0910*/  IMAD.MOV R11, RZ, RZ, -R10 ;  /* 0x000000ffff0b7224 */ /* 0x002fe200078e0a0a */
[----:B------:R-:W-:Y:S02]  /*0920*/  SHF.R.S32.HI R2, RZ, 0x1f, R7 ;  /* 0x0000001fff027819 */ /* 0x000fe40000011407 */
[----:B------:R-:W-:Y:S01]  /*0930*/  LOP3.LUT R10, R4, 0xfffffff8, RZ, 0xc0, !PT ;  /* 0xfffffff8040a7812 */ /* 0x000fe200078ec0ff */
[----:B---3--:R-:W-:Y:S01]  /*0940*/  IMAD R12, R12, R11, UR8 ;  /* 0x000000080c0c7e24 */ /* 0x008fe2000f8e020b */
[----:B------:R-:W-:-:S03]  /*0950*/  LEA.HI R2, R2, R7, RZ, 0x2 ;  /* 0x0000000702027211 */ /* 0x000fc600078f10ff */
[----:B------:R-:W-:Y:S01]  /*0960*/  IMAD.IADD R11, R5, 0x1, -R10 ;  /* 0x00000001050b7824 */ /* 0x000fe200078e0a0a */
[----:B------:R-:W-:Y:S01]  /*0970*/  LOP3.LUT R2, R2, 0xfffffffc, RZ, 0xc0, !PT ;  /* 0xfffffffc02027812 */ /* 0x000fe200078ec0ff */
[----:B-----5:R-:W-:-:S03]  /*0980*/  IMAD.MOV R20, RZ, RZ, -R14 ;  /* 0x000000ffff147224 */ /* 0x020fc600078e0a0e */
[----:B------:R-:W-:Y:S01]  /*0990*/  ISETP.NE.AND P2, PT, R11, R12, PT ;  /* 0x0000000c0b00720c */ /* 0x000fe20003f45270 */
[----:B------:R-:W-:Y:S01]  /*09a0*/  IMAD.IADD R7, R7, 0x1, -R2 ;  /* 0x0000000107077824 */ /* 0x000fe200078e0a02 */
[----:B--2---:R-:W-:Y:S01]  /*09b0*/  @!UP0 ULEA UR6, UR7, UR6, 0x18 ;  /* 0x0000000607068291 */ /* 0x004fe2000f8ec03f */
[----:B0-----:R-:W-:Y:S01]  /*09c0*/  IMAD R11, R13, R20, R8 ;  /* 0x000000140d0b7224 */ /* 0x001fe200078e0208 */
[----:B------:R-:W-:Y:S01]  /*09d0*/  VOTEU.ALL UP0, P0 ;  /* 0x00000000003f7886 */ /* 0x000fe20000000000 */
[----:B------:R-:W-:Y:S01]  /*09e0*/  LOP3.LUT P0, RZ, R6, 0x7, RZ, 0xc0, !PT ;  /* 0x0000000706ff7812 */ /* 0x000fe2000780c0ff */
[----:B------:R-:W-:Y:S01]  /*09f0*/  IMAD.MOV.U32 R6, RZ, RZ, 0x1 ;  /* 0x00000001ff067424 */ /* 0x000fe200078e00ff */
[----:B------:R-:W-:Y:S02]  /*0a00*/  ISETP.NE.AND P1, PT, R7, 0x3, PT ;  /* 0x000000030700780c */ /* 0x000fe40003f25270 */
[----:B------:R-:W-:Y:S02]  /*0a10*/  ISETP.LT.U32.AND P0, PT, R5, 0x8, !P0 ;  /* 0x000000080500780c */ /* 0x000fe40004701070 */
[----:B------:R-:W-:-:S02]  /*0a20*/  ISETP.EQ.OR P1, PT, R7, RZ, !P1 ;  /* 0x000000ff0700720c */ /* 0x000fc40004f22670 */
[----:B------:R-:W-:Y:S01]  /*0a30*/  @P2 SHF.R.S32.HI R4, RZ, 0x3, R4 ;  /* 0x00000003ff042819 */ /* 0x000fe20000011404 */
[----:B------:R-:W0:Y:S02]  /*0a40*/  FENCE.VIEW.ASYNC.S ;  /* 0x00000000000073c6 */ /* 0x000e240000000000 */
[----:B0-----:R0:W1:Y:S01]  /*0a50*/  @!UP0 SYNCS.EXCH.64 URZ, [UR6+0x1d0], UR4 ;  /* 0x0001d004063f85b2 */ /* 0x0010620008000100 */
[----:B------:R-:W-:Y:S02]  /*0a60*/  ISETP.EQ.AND P1, PT, R3, RZ, P1 ;  /* 0x000000ff0300720c */ /* 0x000fe40000f22270 */
[----:B------:R-:W-:Y:S02]  /*0a70*/  @P2 ISETP.NE.AND P5, PT, R4, R11, PT ;  /* 0x0000000b0400220c */ /* 0x000fe40003fa5270 */
[----:B------:R-:W-:Y:S02]  /*0a80*/  SEL R3, RZ, 0x1, !P0 ;  /* 0x00000001ff037807 */ /* 0x000fe40004000000 */
[----:B------:R-:W-:-:S02]  /*0a90*/  @P2 SEL R6, RZ, 0x1, P5 ;  /* 0x00000001ff062807 */ /* 0x000fc40002800000 */
[----:B------:R-:W-:Y:S02]  /*0aa0*/  SEL R4, RZ, 0x1, !P1 ;  /* 0x00000001ff047807 */ /* 0x000fe40004800000 */
[----:B------:R-:W-:Y:S02]  /*0ab0*/  LOP3.LUT R6, R6, R3, RZ, 0xc0, !PT ;  /* 0x0000000306067212 */ /* 0x000fe400078ec0ff */
[----:B------:R-:W-:Y:S01]  /*0ac0*/  SEL R4, R4, 0x2, P6 ;  /* 0x0000000204047807 */ /* 0x000fe20003000000 */
[----:B------:R0:W2:Y:S01]  /*0ad0*/  @!UP1 SYNCS.EXCH.64 URZ, [UR6+0x1d8], UR4 ;  /* 0x0001d804063f95b2 */ /* 0x0000a20008000100 */
[----:B------:R-:W-:Y:S01]  /*0ae0*/  NOP ;  /* 0x0000000000007918 */ /* 0x000fe20000000000 */
[----:B------:R-:W-:Y:S05]  /*0af0*/  @!P3 BRA `(.L_x_4) ;  /* 0x000000000008b947 */ /* 0x000fea0003800000 */
[----:B-12---:R-:W-:Y:S01]  /*0b00*/  UCGABAR_ARV ;  /* 0x00000000000079c7 */ /* 0x006fe20008000000 */
[----:B------:R-:W-:Y:S05]  /*0b10*/  BRA `(.L_x_5) ;  /* 0x0000000000047947 */ /* 0x000fea0003800000 */
.L_x_4:
[----:B-12---:R-:W-:Y:S01]  /*0b20*/  NOP ;  /* 0x0000000000007918 */ /* 0x006fe20000000000 */
.L_x_5:
[----:B------:R-:W1:Y:S01]  /*0b30*/  LDC R2, c[0x0][0x65c] ;  /* 0x00019700ff027b82 */ /* 0x000e620000000800 */
[----:B------:R-:W-:Y:S01]  /*0b40*/  IMAD.MOV.U32 R3, RZ, RZ, RZ ;  /* 0x000000ffff037224 */ /* 0x000fe200078e00ff */
[----:B-1----:R-:W-:Y:S01]  /*0b50*/  ISETP.NE.AND P2, PT, R2, 0x1, PT ;  /* 0x000000010200780c */ /* 0x002fe20003f45270 */
[----:B------:R-:W-:-:S12]  /*0b60*/  IMAD.U32 R2, RZ, RZ, UR8 ;  /* 0x00000008ff027e24 */ /* 0x000fd8000f8e00ff */
[----:B------:R-:W1:Y:S01]  /*0b70*/  @P2 LDC R15, c[0x0][0x10] ;  /* 0x00000400ff0f2b82 */ /* 0x000e620000000800 */
[----:B------:R-:W-:Y:S02]  /*0b80*/  @P2 IMAD.MOV.U32 R9, RZ, RZ, RZ ;  /* 0x000000ffff092224 */ /* 0x000fe400078e00ff */
[----:B------:R-:W-:-:S05]  /*0b90*/  @P2 IMAD.MOV.U32 R17, RZ, RZ, RZ ;  /* 0x000000ffff112224 */ /* 0x000fca00078e00ff */
[----:B------:R-:W2:Y:S01]  /*0ba0*/  @!P2 LDC R11, c[0x0][0xc] ;  /* 0x00000300ff0bab82 */ /* 0x000ea20000000800 */
[----:B-1----:R-:W-:-:S04]  /*0bb0*/  @P2 IMAD.WIDE.U32 R14, R15, UR8, R8 ;  /* 0x000000080f0e2c25 */ /* 0x002fc8000f8e0008 */
[----:B--2---:R-:W-:-:S04]  /*0bc0*/  @!P2 IMAD.WIDE.U32 R10, R8, R11, R2 ;  /* 0x0000000b080aa225 */ /* 0x004fc800078e0002 */
[----:B------:R-:W-:Y:S02]  /*0bd0*/  @P2 IMAD.MOV.U32 R2, RZ, RZ, R14 ;  /* 0x000000ffff022224 */ /* 0x000fe400078e000e */
[----:B------:R-:W-:Y:S02]  /*0be0*/  @P2 IMAD.IADD R3, R15, 0x1, R17 ;  /* 0x000000010f032824 */ /* 0x000fe400078e0211 */
[----:B------:R-:W-:Y:S02]  /*0bf0*/  @!P2 IMAD.MOV.U32 R2, RZ, RZ, R10 ;  /* 0x000000ffff02a224 */ /* 0x000fe400078e000a */
[----:B------:R-:W-:Y:S01]  /*0c00*/  @!P2 IMAD.MOV.U32 R3, RZ, RZ, R11 ;  /* 0x000000ffff03a224 */ /* 0x000fe200078e000b */
[----:B------:R-:W-:Y:S06]  /*0c10*/  @!P3 BRA `(.L_x_6) ;  /* 0x00000000000cb947 */ /* 0x000fec0003800000 */
[----:B------:R-:W-:Y:S01]  /*0c20*/  UCGABAR_WAIT ;  /* 0x0000000000007dc7 */ /* 0x000fe20008000000 */
[----:B------:R-:W-:Y:S01]  /*0c30*/  CCTL.IVALL ;  /* 0x00000000ff00798f */ /* 0x000fe20002000000 */
[----:B------:R-:W-:Y:S05]  /*0c40*/  BRA `(.L_x_7) ;  /* 0x0000000000047947 */ /* 0x000fea0003800000 */
.L_x_6:
[----:B------:R-:W-:Y:S06]  /*0c50*/  BAR.SYNC.DEFER_BLOCKING 0x0 ;  /* 0x0000000000007b1d */ /* 0x000fec0000010000 */
.L_x_7:
[----:B------:R-:W-:Y:S05]  /*0c60*/  @!P4 BRA `(.L_x_8) ;  /* 0x000000740018c947 */ /* 0x000fea0003800000 */
[----:B------:R-:W-:-:S13]  /*0c70*/  ISETP.GT.U32.AND P0, PT, R16, 0x1, PT ;  /* 0x000000011000780c */ /* 0x000fda0003f04070 */
[----:B0-----:R-:W-:Y:S05]  /*0c80*/  @P0 EXIT ;  /* 0x000000000000094d */ /* 0x001fea0003800000 */
[----:B------:R-:W-:Y:S01]  /*0c90*/  ULDC.64 UR4, c[0x0][0x650] ;  /* 0x0001940000047ab9 */ /* 0x000fe20000000a00 */
[----:B------:R-:W-:Y:S01]  /*0ca0*/  PRMT R14, RZ, 0x7610, R14 ;  /* 0x00007610ff0e7816 */ /* 0x000fe2000000000e */
[----:B------:R-:W-:Y:S01]  /*0cb0*/  IMAD.MOV.U32 R10, RZ, RZ, -0x1 ;  /* 0xffffffffff0a7424 */ /* 0x000fe200078e00ff */
[----:B------:R-:W-:Y:S01]  /*0cc0*/  ISETP.GE.U32.AND P0, PT, R2, UR4, PT ;  /* 0x0000000402007c0c */ /* 0x000fe2000bf06070 */
[----:B------:R-:W-:Y:S02]  /*0cd0*/  IMAD.MOV.U32 R11, RZ, RZ, -0x1 ;  /* 0xffffffffff0b7424 */ /* 0x000fe400078e00ff */
[----:B------:R-:W-:Y:S01]  /*0ce0*/  IMAD.MOV.U32 R7, RZ, RZ, -0x1 ;  /* 0xffffffffff077424 */ /* 0x000fe200078e00ff */
[----:B------:R-:W-:-:S13]  /*0cf0*/  ISETP.GE.U32.AND.EX P0, PT, R3, UR5, PT, P0 ;  /* 0x0000000503007c0c */ /* 0x000fda000bf06100 */
[----:B------:R-:W-:Y:S05]  /*0d00*/  @P0 BRA `(.L_x_9) ;  /* 0x0000000400280947 */ /* 0x000fea0003800000 */
[----:B------:R-:W0:Y:S01]  /*0d10*/  LDC.64 R22, c[0x0][0x628] ;  /* 0x00018a00ff167b82 */ /* 0x000e220000000a00 */
[----:B------:R-:W-:Y:S02]  /*0d20*/  IMAD.MOV.U32 R10, RZ, RZ, R2 ;  /* 0x000000ffff0a7224 */ /* 0x000fe400078e0002 */
[----:B------:R-:W-:-:S05]  /*0d30*/  IMAD.MOV.U32 R11, RZ, RZ, R3 ;  /* 0x000000ffff0b7224 */ /* 0x000fca00078e0003 */
[----:B------:R-:W1:Y:S08]  /*0d40*/  LDC R18, c[0x0][0x630] ;  /* 0x00018c00ff127b82 */ /* 0x000e700000000800 */
[----:B------:R-:W2:Y:S01]  /*0d50*/  LDC.64 R24, c[0x0][0x620] ;  /* 0x00018800ff187b82 */ /* 0x000ea20000000a00 */
[----:B0-----:R-:W-:-:S04]  /*0d60*/  ISETP.NE.U32.AND P0, PT, R22, RZ, PT ;  /* 0x000000ff1600720c */ /* 0x001fc80003f05070 */
[----:B------:R-:W-:-:S13]  /*0d70*/  ISETP.NE.AND.EX P0, PT, R23, RZ, PT, P0 ;  /* 0x000000ff1700720c */ /* 0x000fda0003f05300 */
[----:B-12---:R-:W-:Y:S05]  /*0d80*/  @!P0 BRA `(.L_x_10) ;  /* 0x0000000000288947 */ /* 0x006fea0003800000 */
[----:B------:R-:W0:Y:S02]  /*0d90*/  LDC R7, c[0x0][0x634] ;  /* 0x00018d00ff077b82 */ /* 0x000e240000000800 */
[----:B0-----:R-:W-:-:S05]  /*0da0*/  IADD3 R7, P0, R2, R7, RZ ;  /* 0x0000000702077210 */ /* 0x001fca0007f1e0ff */
[----:B------:R-:W-:-:S04]  /*0db0*/  IMAD.X R19, RZ, RZ, R3, P0 ;  /* 0x000000ffff137224 */ /* 0x000fc800000e0603 */
[----:B------:R-:W-:-:S04]  /*0dc0*/  IMAD.WIDE.U32 R10, R19, R22, RZ ;  /* 0x00000016130a7225 */ /* 0x000fc800078e00ff */
[----:B------:R-:W-:-:S04]  /*0dd0*/  IMAD.WIDE.U32 R14, P0, R7, R23, R10 ;  /* 0x00000017070e7225 */ /* 0x000fc8000780000a */
[----:B------:R-:W-:-:S04]  /*0de0*/  IMAD.WIDE.U32 R10, R7, R22, RZ ;  /* 0x00000016070a7225 */ /* 0x000fc800078e00ff */
[----:B------:R-:W-:Y:S01]  /*0df0*/  IMAD.X R17, RZ, RZ, RZ, P0 ;  /* 0x000000ffff117224 */ /* 0x000fe200000e06ff */
[----:B------:R-:W-:Y:S01]  /*0e00*/  IADD3 RZ, P0, R11, R14, RZ ;  /* 0x0000000e0bff7210 */ /* 0x000fe20007f1e0ff */
[----:B------:R-:W-:-:S04]  /*0e10*/  IMAD.MOV.U32 R16, RZ, RZ, R15 ;  /* 0x000000ffff107224 */ /* 0x000fc800078e000f */
[----:B------:R-:W-:-:S08]  /*0e20*/  IMAD.WIDE.U32.X R10, R19, R23, R16, P0 ;  /* 0x00000017130a7225 */ /* 0x000fd000000e0410 */
.L_x_10:
[----:B------:R-:W0:Y:S01]  /*0e30*/  LDC.64 R26, c[0x0][0x640] ;  /* 0x00019000ff1a7b82 */ /* 0x000e220000000a00 */
[--C-:B------:R-:W-:Y:S01]  /*0e40*/  SHF.R.U64 R28, R10, R18, R11.reuse ;  /* 0x000000120a1c7219 */ /* 0x100fe2000000120b */
[----:B------:R-:W-:Y:S01]  /*0e50*/  IMAD R29, R13, R20, R8 ;  /* 0x000000140d1d7224 */ /* 0x000fe200078e0208 */
[----:B------:R-:W-:Y:S01]  /*0e60*/  SHF.R.U32.HI R7, RZ, R18, R11 ;  /* 0x00000012ff077219 */ /* 0x000fe2000001160b */
[----:B------:R-:W-:Y:S01]  /*0e70*/  IMAD.MOV.U32 R23, RZ, RZ, 0x1 ;  /* 0x00000001ff177424 */ /* 0x000fe200078e00ff */
[----:B------:R-:W-:-:S03]  /*0e80*/  IADD3 R9, P0, RZ, -R28, RZ ;  /* 0x8000001cff097210 */ /* 0x000fc60007f1e0ff */
[----:B------:R-:W1:Y:S02]  /*0e90*/  LDC R16, c[0x0][0x618] ;  /* 0x00018600ff107b82 */ /* 0x000e640000000800 */
[----:B------:R-:W-:Y:S02]  /*0ea0*/  IMAD.X R7, RZ, RZ, ~R7, P0 ;  /* 0x000000ffff077224 */ /* 0x000fe400000e0e07 */
[----:B------:R-:W-:-:S04]  /*0eb0*/  IMAD.WIDE.U32 R10, R9, R24, R2 ;  /* 0x00000018090a7225 */ /* 0x000fc800078e0002 */
[----:B------:R-:W2:Y:S01]  /*0ec0*/  LDC R15, c[0x0][0x608] ;  /* 0x00018200ff0f7b82 */ /* 0x000ea20000000800 */
[----:B------:R-:W-:-:S04]  /*0ed0*/  IMAD R14, R7, R24, RZ ;  /* 0x00000018070e7224 */ /* 0x000fc800078e02ff */
[----:B------:R-:W-:-:S03]  /*0ee0*/  IMAD R7, R9, R25, R14 ;  /* 0x0000001909077224 */ /* 0x000fc600078e020e */
[----:B------:R-:W3:Y:S01]  /*0ef0*/  LDC R22, c[0x0][0x658] ;  /* 0x00019600ff167b82 */ /* 0x000ee20000000800 */
[----:B------:R-:W-:Y:S01]  /*0f00*/  IMAD.IADD R7, R11, 0x1, R7 ;  /* 0x000000010b077824 */ /* 0x000fe200078e0207 */
[----:B0-----:R-:W-:-:S04]  /*0f10*/  ISETP.NE.U32.AND P0, PT, R26, RZ, PT ;  /* 0x000000ff1a00720c */ /* 0x001fc80003f05070 */
[----:B------:R-:W-:Y:S02]  /*0f20*/  ISETP.NE.AND.EX P0, PT, R27, RZ, PT, P0 ;  /* 0x000000ff1b00720c */ /* 0x000fe40003f05300 */
[----:B------:R-:W0:Y:S01]  /*0f30*/  LDC R18, c[0x0][0x600] ;  /* 0x00018000ff127b82 */ /* 0x000e220000000800 */
[-CC-:B-1----:R-:W-:Y:S02]  /*0f40*/  SHF.R.U64 R19, R10, R16.reuse, R7.reuse ;  /* 0x000000100a137219 */ /* 0x182fe40000001207 */
[----:B------:R-:W-:Y:S01]  /*0f50*/  SHF.R.U32.HI R10, RZ, R16, R7 ;  /* 0x00000010ff0a7219 */ /* 0x000fe20000011607 */
[----:B------:R-:W-:-:S04]  /*0f60*/  IMAD.MOV.U32 R7, RZ, RZ, -0x1 ;  /* 0xffffffffff077424 */ /* 0x000fc800078e00ff */
[----:B------:R-:W1:Y:S01]  /*0f70*/  LDC R21, c[0x0][0x648] ;  /* 0x00019200ff157b82 */ /* 0x000e620000000800 */
[-CC-:B--2---:R-:W-:Y:S02]  /*0f80*/  SHF.R.U64 R16, R19, R15.reuse, R10.reuse ;  /* 0x0000000f13107219 */ /* 0x184fe4000000120a */
[----:B------:R-:W-:-:S05]  /*0f90*/  SHF.R.U32.HI R9, RZ, R15, R10 ;  /* 0x0000000fff097219 */ /* 0x000fca000001160a */
[----:B------:R-:W2:Y:S01]  /*0fa0*/  LDC R24, c[0x0][0x638] ;  /* 0x00018e00ff187b82 */ /* 0x000ea20000000800 */
[-CC-:B---3--:R-:W-:Y:S02]  /*0fb0*/  SHF.R.U64 R20, R16, R22.reuse, R9.reuse ;  /* 0x0000001610147219 */ /* 0x188fe40000001209 */
[-C--:B------:R-:W-:Y:S02]  /*0fc0*/  SHF.L.U32 R7, R7, R22.reuse, RZ ;  /* 0x0000001607077219 */ /* 0x080fe400000006ff */
[----:B------:R-:W-:Y:S01]  /*0fd0*/  SHF.R.U32.HI R9, RZ, R22, R9 ;  /* 0x00000016ff097219 */ /* 0x000fe20000011609 */
[----:B------:R-:W-:Y:S01]  /*0fe0*/  IMAD.MOV.U32 R8, RZ, RZ, R20 ;  /* 0x000000ffff087224 */ /* 0x000fe200078e0014 */
[----:B------:R-:W-:Y:S01]  /*0ff0*/  LOP3.LUT R13, RZ, R7, RZ, 0x33, !PT ;  /* 0x00000007ff0d7212 */ /* 0x000fe200078e33ff */
[----:B------:R-:W3:Y:S01]  /*1000*/  LDC R25, c[0x0][0x610] ;  /* 0x00018400ff197b82 */ /* 0x000ee20000000800 */
[----:B------:R-:W-:Y:S05]  /*1010*/  @!P0 BRA `(.L_x_11) ;  /* 0x0000000000288947 */ /* 0x000fea0003800000 */
[----:B------:R-:W4:Y:S02]  /*1020*/  LDC R7, c[0x0][0x64c] ;  /* 0x00019300ff077b82 */ /* 0x000f240000000800 */
[----:B----4-:R-:W-:-:S05]  /*1030*/  IADD3 R7, P0, R20, R7, RZ ;  /* 0x0000000714077210 */ /* 0x010fca0007f1e0ff */
        /* <DEDUP_REMOVED lines=8> */
.L_x_11:
[----:B-1----:R-:W-:Y:S01]  /*10c0*/  SHF.R.U64 R9, R8, R21, R9 ;  /* 0x0000001508097219 */ /* 0x002fe20000001209 */
[----:B0-----:R-:W-:Y:S01]  /*10d0*/  VIADD R10, R18, 0xffffffff ;  /* 0xffffffff120a7836 */ /* 0x001fe20000000000 */
[----:B------:R-:W-:Y:S01]  /*10e0*/  SHF.L.U32 R7, R23, R22, RZ ;  /* 0x0000001617077219 */ /* 0x000fe200000006ff */
[----:B------:R-:W-:Y:S01]  /*10f0*/  IMAD.MOV.U32 R14, RZ, RZ, 0x1 ;  /* 0x00000001ff0e7424 */ /* 0x000fe200078e00ff */
[----:B------:R-:W-:Y:S01]  /*1100*/  LOP3.LUT R8, R16, R13, RZ, 0xc0, !PT ;  /* 0x0000000d10087212 */ /* 0x000fe200078ec0ff */
[----:B------:R-:W-:Y:S01]  /*1110*/  IMAD.MOV R11, RZ, RZ, -R9 ;  /* 0x000000ffff0b7224 */ /* 0x000fe200078e0a09 */
[----:B------:R-:W-:Y:S02]  /*1120*/  SEL R12, R12, R29, !P2 ;  /* 0x0000001d0c0c7207 */ /* 0x000fe40005000000 */
[----:B------:R-:W-:Y:S01]  /*1130*/  LOP3.LUT R10, R19, R10, RZ, 0xc0, !PT ;  /* 0x0000000a130a7212 */ /* 0x000fe200078ec0ff */
[----:B------:R-:W-:Y:S02]  /*1140*/  IMAD R9, R7, R9, R8 ;  /* 0x0000000907097224 */ /* 0x000fe400078e0208 */
[----:B--2---:R-:W-:-:S02]  /*1150*/  IMAD R7, R11, R24, R20 ;  /* 0x000000180b077224 */ /* 0x004fc400078e0214 */
[----:B---3--:R-:W-:Y:S02]  /*1160*/  IMAD R12, R9, R25, R12 ;  /* 0x00000019090c7224 */ /* 0x008fe400078e020c */
[----:B------:R-:W-:-:S05]  /*1170*/  IMAD R7, R7, R18, R10 ;  /* 0x0000001207077224 */ /* 0x000fca00078e020a */
[----:B------:R-:W-:Y:S02]  /*1180*/  SEL R11, R7, R12, !P2 ;  /* 0x0000000c070b7207 */ /* 0x000fe40005000000 */
[----:B------:R-:W-:Y:S01]  /*1190*/  SEL R10, R12, R7, !P2 ;  /* 0x000000070c0a7207 */ /* 0x000fe20005000000 */
[----:B------:R-:W-:-:S07]  /*11a0*/  IMAD.MOV.U32 R7, RZ, RZ, R28 ;  /* 0x000000ffff077224 */ /* 0x000fce00078e001c */
.L_x_9:
[----:B------:R-:W-:-:S08]  /*11b0*/  NOP ;  /* 0x0000000000007918 */ /* 0x000fd00000000000 */
[----:B------:R-:W0:Y:S02]  /*11c0*/  USETMAXREG.TRY_ALLOC.CTAPOOL UP0, 0xe8 ;  /* 0x000000e8000079c8 */ /* 0x000e240008000600 */
[----:B0-----:R-:W-:-:S13]  /*11d0*/  PLOP3.LUT P0, PT, PT, PT, UP0, 0x80, 0x0 ;  /* 0x000000000000781c */ /* 0x001fda0003f0f008 */
[----:B------:R-:W-:Y:S05]  /*11e0*/  @!P0 BRA `(.L_x_9) ;  /* 0xfffffffc00f08947 */ /* 0x000fea000383ffff */
[----:B------:R-:W-:Y:S01]  /*11f0*/  ULDC.64 UR4, c[0x0][0x598] ;  /* 0x0001660000047ab9 */ /* 0x000fe20000000a00 */
[----:B------:R-:W-:Y:S01]  /*1200*/  ULDC.64 UR18, c[0x0][0x208] ;  /* 0x0000820000127ab9 */ /* 0x000fe20000000a00 */
[----:B------:R-:W-:-:S04]  /*1210*/  ISETP.NE.U32.AND P0, PT, RZ, UR4, PT ;  /* 0x00000004ff007c0c */ /* 0x000fc8000bf05070 */
[----:B------:R-:W-:-:S13]  /*1220*/  ISETP.NE.AND.EX P0, PT, RZ, UR5, PT, P0 ;  /* 0x00000005ff007c0c */ /* 0x000fda000bf05300 */
[----:B------:R-:W-:Y:S05]  /*1230*/  @!P0 BRA `(.L_x_12) ;  /* 0x00000000001c8947 */ /* 0x000fea0003800000 */
[----:B------:R-:W0:Y:S02]  /*1240*/  LDC.64 R8, c[0x0][0x598] ;  /* 0x00016600ff087b82 */ /* 0x000e240000000a00 */
[----:B0-----:R-:W2:Y:S02]  /*1250*/  LDG.E.64 R8, desc[UR18][R8.64] ;  /* 0x0000001208087981 */ /* 0x001ea4000c1e1b00 */
[----:B--2---:R-:W-:-:S04]  /*1260*/  ISETP.NE.U32.AND P0, PT, R8, RZ, PT ;  /* 0x000000ff0800720c */ /* 0x004fc80003f05070 */
[----:B------:R-:W-:-:S13]  /*1270*/  ISETP.NE.AND.EX P0, PT, R9, RZ, PT, P0 ;  /* 0x000000ff0900720c */ /* 0x000fda0003f05300 */
[----:B------:R-:W-:Y:S05]  /*1280*/  @!P0 BRA `(.L_x_12) ;  /* 0x0000000000088947 */ /* 0x000fea0003800000 */
[----:B------:R0:W5:Y:S01]  /*1290*/  LD.E R8, desc[UR18][R8.64] ;  /* 0x0000001208087980 */ /* 0x000162000c101900 */
[----:B------:R-:W-:Y:S05]  /*12a0*/  BRA `(.L_x_13) ;  /* 0x0000000000207947 */ /* 0x000fea0003800000 */
.L_x_12:
[----:B------:R-:W-:Y:S02]  /*12b0*/  ULDC.64 UR4, c[0x0][0x588] ;  /* 0x0001620000047ab9 */ /* 0x000fe40000000a00 */
[----:B------:R-:W-:-:S04]  /*12c0*/  ISETP.NE.U32.AND P0, PT, RZ, UR4, PT ;  /* 0x00000004ff007c0c */ /* 0x000fc8000bf05070 */
[----:B------:R-:W-:-:S13]  /*12d0*/  ISETP.NE.AND.EX P0, PT, RZ, UR5, PT, P0 ;  /* 0x00000005ff007c0c */ /* 0x000fda000bf05300 */
[----:B------:R-:W-:Y:S05]  /*12e0*/  @!P0 BRA `(.L_x_14) ;  /* 0x00000000000c8947 */ /* 0x000fea0003800000 */
[----:B------:R-:W0:Y:S02]  /*12f0*/  LDC.64 R8, c[0x0][0x588] ;  /* 0x00016200ff087b82 */ /* 0x000e240000000a00 */
[----:B0-----:R1:W5:Y:S01]  /*1300*/  LDG.E R8, desc[UR18][R8.64] ;  /* 0x0000001208087981 */ /* 0x001362000c1e1900 */
[----:B------:R-:W-:Y:S05]  /*1310*/  BRA `(.L_x_13) ;  /* 0x0000000000047947 */ /* 0x000fea0003800000 */
.L_x_14:
[----:B------:R-:W2:Y:S02]  /*1320*/  LDC R8, c[0x0][0x580] ;  /* 0x00016000ff087b82 */ /* 0x000ea40000000800 */
.L_x_13:
[----:B------:R-:W-:Y:S02]  /*1330*/  ULDC.64 UR4, c[0x0][0x5a0] ;  /* 0x0001680000047ab9 */ /* 0x000fe40000000a00 */
[----:B------:R-:W-:-:S04]  /*1340*/  ISETP.NE.U32.AND P0, PT, RZ, UR4, PT ;  /* 0x00000004ff007c0c */ /* 0x000fc8000bf05070 */
[----:B------:R-:W-:-:S13]  /*1350*/  ISETP.NE.AND.EX P0, PT, RZ, UR5, PT, P0 ;  /* 0x00000005ff007c0c */ /* 0x000fda000bf05300 */
[----:B------:R-:W-:Y:S05]  /*1360*/  @!P0 BRA `(.L_x_15) ;  /* 0x00000000001c8947 */ /* 0x000fea0003800000 */
[----:B------:R-:W3:Y:S02]  /*1370*/  LDC.64 R12, c[0x0][0x5a0] ;  /* 0x00016800ff0c7b82 */ /* 0x000ee40000000a00 */
[----:B---3--:R-:W3:Y:S02]  /*1380*/  LDG.E.64 R12, desc[UR18][R12.64] ;  /* 0x000000120c0c7981 */ /* 0x008ee4000c1e1b00 */
[----:B---3--:R-:W-:-:S04]  /*1390*/  ISETP.NE.U32.AND P0, PT, R12, RZ, PT ;  /* 0x000000ff0c00720c */ /* 0x008fc80003f05070 */
[----:B------:R-:W-:-:S13]  /*13a0*/  ISETP.NE.AND.EX P0, PT, R13, RZ, PT, P0 ;  /* 0x000000ff0d00720c */ /* 0x000fda0003f05300 */
[----:B------:R-:W-:Y:S05]  /*13b0*/  @!P0 BRA `(.L_x_15) ;  /* 0x0000000000088947 */ /* 0x000fea0003800000 */
[----:B01----:R0:W5:Y:S01]  /*13c0*/  LD.E R9, desc[UR18][R12.64] ;  /* 0x000000120c097980 */ /* 0x003162000c101900 */
[----:B------:R-:W-:Y:S05]  /*13d0*/  BRA `(.L_x_16) ;  /* 0x0000000000207947 */ /* 0x000fea0003800000 */
.L_x_15:
[----:B------:R-:W-:Y:S02]  /*13e0*/  ULDC.64 UR4, c[0x0][0x590] ;  /* 0x0001640000047ab9 */ /* 0x000fe40000000a00 */
[----:B------:R-:W-:-:S04]  /*13f0*/  ISETP.NE.U32.AND P0, PT, RZ, UR4, PT ;  /* 0x00000004ff007c0c */ /* 0x000fc8000bf05070 */
[----:B------:R-:W-:-:S13]  /*1400*/  ISETP.NE.AND.EX P0, PT, RZ, UR5, PT, P0 ;  /* 0x00000005ff007c0c */ /* 0x000fda000bf05300 */
[----:B------:R-:W-:Y:S05]  /*1410*/  @!P0 BRA `(.L_x_17) ;  /* 0x00000000000c8947 */ /* 0x000fea0003800000 */
[----:B------:R-:W0:Y:S02]  /*1420*/  LDC.64 R12, c[0x0][0x590] ;  /* 0x00016400ff0c7b82 */ /* 0x000e240000000a00 */
[----:B01----:R1:W5:Y:S01]  /*1430*/  LDG.E R9, desc[UR18][R12.64] ;  /* 0x000000120c097981 */ /* 0x003362000c1e1900 */
[----:B------:R-:W-:Y:S05]  /*1440*/  BRA `(.L_x_16) ;  /* 0x0000000000047947 */ /* 0x000fea0003800000 */
.L_x_17:
[----:B01----:R-:W3:Y:S02]  /*1450*/  LDC R9, c[0x0][0x584] ;  /* 0x00016100ff097b82 */ /* 0x003ee40000000800 */
.L_x_16:
[----:B------:R-:W-:-:S13]  /*1460*/  LOP3.LUT P0, RZ, R14, 0xff, RZ, 0xc0, !PT ;  /* 0x000000ff0eff7812 */ /* 0x000fda000780c0ff */
[----:B------:R-:W-:Y:S05]  /*1470*/  @!P0 EXIT ;  /* 0x000000000000894d */ /* 0x000fea0003800000 */
[----:B------:R-:W-:Y:S01]  /*1480*/  ULDC UR4, c[0x0][0x28c] ;  /* 0x0000a30000047ab9 */ /* 0x000fe20000000800 */
[----:B------:R-:W-:Y:S01]  /*1490*/  LOP3.LUT R142, R4, 0x1, RZ, 0xfc, !PT ;  /* 0x00000001048e7812 */ /* 0x000fe200078efcff */
[----:B------:R-:W-:-:S04]  /*14a0*/  UIADD3 UR4, UR4, 0x1f, URZ ;  /* 0x0000001f04047890 */ /* 0x000fc8000fffe03f */
[----:B------:R-:W-:-:S04]  /*14b0*/  USHF.R.S32.HI UR5, URZ, 0x1f, UR4 ;  /* 0x0000001f3f057899 */ /* 0x000fc80008011404 */
[----:B------:R-:W-:-:S03]  /*14c0*/  ULEA.HI UR5, UR5, UR4, URZ, 0x5 ;  /* 0x0000000405057291 */ /* 0x000fc6000f8f283f */
[----:B------:R-:W-:Y:S01]  /*14d0*/  UMOV UR4, URZ ;  /* 0x0000003f00047c82 */ /* 0x000fe20008000000 */
[----:B------:R-:W-:-:S03]  /*14e0*/  USHF.R.S32.HI UR9, URZ, 0x5, UR5 ;  /* 0x000000053f097899 */ /* 0x000fc60008011405 */
[----:B------:R-:W-:-:S09]  /*14f0*/  UMOV UR5, URZ ;  /* 0x0000003f00057c82 */ /* 0x000fd20008000000 */
.L_x_172:
[----:B01----:R-:W-:Y:S01]  /*1500*/  LOP3.LUT R12, R0, 0x80, RZ, 0xc0, !PT ;  /* 0x00000080000c7812 */ /* 0x003fe200078ec0ff */
[----:B------:R-:W0:Y:S01]  /*1510*/  S2UR UR13, SR_CgaCtaId ;  /* 0x00000000000d79c3 */ /* 0x000e220000008800 */
[----:B------:R-:W-:Y:S01]  /*1520*/  UMOV UR12, 0x400 ;  /* 0x00000400000c7882 */ /* 0x000fe20000000000 */
[----:B------:R-:W-:Y:S01]  /*1530*/  UMOV UR6, URZ ;  /* 0x0000003f00067c82 */ /* 0x000fe20008000000 */
[----:B------:R-:W-:Y:S01]  /*1540*/  SHF.R.U32.HI R12, RZ, 0x7, R12 ;  /* 0x00000007ff0c7819 */ /* 0x000fe2000001160c */
[----:B------:R-:W-:Y:S01]  /*1550*/  UMOV UR7, URZ ;  /* 0x0000003f00077c82 */ /* 0x000fe20008000000 */
[----:B------:R-:W-:Y:S01]  /*1560*/  UMOV UR16, UR5 ;  /* 0x0000000500107c82 */ /* 0x000fe20008000000 */
[----:B------:R-:W-:Y:S02]  /*1570*/  CS2R R16, SRZ ;  /* 0x0000000000107805 */ /* 0x000fe4000001ff00 */
[----:B------:R-:W-:Y:S01]  /*1580*/  CS2R R14, SRZ ;  /* 0x00000000000e7805 */ /* 0x000fe2000001ff00 */
[----:B------:R-:W1:Y:S01]  /*1590*/  LDC R13, c[0x0][0x28c] ;  /* 0x0000a300ff0d7b82 */ /* 0x000e620000000800 */
[----:B------:R-:W4:Y:S01]  /*15a0*/  SHFL.IDX PT, R12, R12, RZ, 0x1f ;  /* 0x00001fff0c0c7589 */ /* 0x000f2200000e0000 */
[----:B------:R-:W-:-:S02]  /*15b0*/  CS2R R18, SRZ ;  /* 0x0000000000127805 */ /* 0x000fc4000001ff00 */
[----:B------:R-:W-:Y:S02]  /*15c0*/  CS2R R20, SRZ ;  /* 0x0000000000147805 */ /* 0x000fe4000001ff00 */
[----:B------:R-:W-:Y:S02]  /*15d0*/  CS2R R22, SRZ ;  /* 0x0000000000167805 */ /* 0x000fe4000001ff00 */
[----:B------:R-:W-:Y:S02]  /*15e0*/  CS2R R88, SRZ ;  /* 0x0000000000587805 */ /* 0x000fe4000001ff00 */
[----:B------:R-:W-:Y:S02]  /*15f0*/  CS2R R90, SRZ ;  /* 0x00000000005a7805 */ /* 0x000fe4000001ff00 */
[----:B------:R-:W-:Y:S02]  /*1600*/  CS2R R94, SRZ ;  /* 0x00000000005e7805 */ /* 0x000fe4000001ff00 */
        /* <DEDUP_REMOVED lines=16> */
[----:B-1----:R-:W-:Y:S02]  /*1710*/  ISETP.GE.AND P0, PT, R13, 0x1, PT ;  /* 0x000000010d00780c */ /* 0x002fe40003f06270 */
[----:B------:R-:W-:Y:S02]  /*1720*/  CS2R R126, SRZ ;  /* 0x00000000007e7805 */ /* 0x000fe4000001ff00 */
[----:B----4-:R-:W-:-:S02]  /*1730*/  R2UR UR8, R12 ;  /* 0x000000000c0872ca */ /* 0x010fc400000e0000 */
[----:B------:R-:W-:Y:S02]  /*1740*/  CS2R R128, SRZ ;  /* 0x0000000000807805 */ /* 0x000fe4000001ff00 */
[----:B------:R-:W-:Y:S02]  /*1750*/  CS2R R130, SRZ ;  /* 0x0000000000827805 */ /* 0x000fe4000001ff00 */
[----:B------:R-:W-:Y:S02]  /*1760*/  CS2R R132, SRZ ;  /* 0x0000000000847805 */ /* 0x000fe4000001ff00 */
[----:B------:R-:W-:Y:S02]  /*1770*/  CS2R R134, SRZ ;  /* 0x0000000000867805 */ /* 0x000fe4000001ff00 */
[----:B------:R-:W-:Y:S02]  /*1780*/  CS2R R136, SRZ ;  /* 0x0000000000887805 */ /* 0x000fe4000001ff00 */
[----:B------:R-:W-:Y:S01]  /*1790*/  CS2R R138, SRZ ;  /* 0x00000000008a7805 */ /* 0x000fe2000001ff00 */
[----:B------:R-:W-:Y:S01]  /*17a0*/  IMAD.MOV.U32 R141, RZ, RZ, RZ ;  /* 0x000000ffff8d7224 */ /* 0x000fe200078e00ff */
[----:B------:R-:W-:Y:S01]  /*17b0*/  CS2R R24, SRZ ;  /* 0x0000000000187805 */ /* 0x000fe2000001ff00 */
[----:B------:R-:W-:Y:S01]  /*17c0*/  IMAD.MOV.U32 R143, RZ, RZ, RZ ;  /* 0x000000ffff8f7224 */ /* 0x000fe200078e00ff */
[----:B---3--:R-:W-:Y:S01]  /*17d0*/  CS2R R26, SRZ ;  /* 0x00000000001a7805 */ /* 0x008fe2000001ff00 */
[----:B------:R-:W-:Y:S01]  /*17e0*/  IMAD.U32 R144, RZ, RZ, UR4 ;  /* 0x00000004ff907e24 */ /* 0x000fe2000f8e00ff */
[----:B------:R-:W-:Y:S01]  /*17f0*/  CS2R R28, SRZ ;  /* 0x00000000001c7805 */ /* 0x000fe2000001ff00 */
[----:B------:R-:W-:Y:S01]  /*1800*/  ULEA.HI UR10, UR8, UR8, URZ, 0x1 ;  /* 0x00000008080a7291 */ /* 0x000fe2000f8f083f */
[----:B------:R-:W-:-:S02]  /*1810*/  CS2R R30, SRZ ;  /* 0x00000000001e7805 */ /* 0x000fc4000001ff00 */
[----:B------:R-:W-:Y:S02]  /*1820*/  CS2R R32, SRZ ;  /* 0x0000000000207805 */ /* 0x000fe4000001ff00 */
[----:B------:R-:W-:Y:S01]  /*1830*/  CS2R R34, SRZ ;  /* 0x0000000000227805 */ /* 0x000fe2000001ff00 */
[----:B------:R-:W-:Y:S01]  /*1840*/  ULOP3.LUT UR11, UR10, 0x1ffffe, URZ, 0xc0, !UPT ;  /* 0x001ffffe0a0b7892 */ /* 0x000fe2000f8ec03f */
[----:B------:R-:W-:Y:S01]  /*1850*/  CS2R R36, SRZ ;  /* 0x0000000000247805 */ /* 0x000fe2000001ff00 */
[----:B0-----:R-:W-:Y:S01]  /*1860*/  ULEA UR10, UR13, UR12, 0x18 ;  /* 0x0000000c0d0a7291 */ /* 0x001fe2000f8ec03f */
[----:B------:R-:W-:Y:S01]  /*1870*/  CS2R R38, SRZ ;  /* 0x0000000000267805 */ /* 0x000fe2000001ff00 */
[----:B------:R-:W-:Y:S01]  /*1880*/  UIADD3 UR11, UR8, -UR11, URZ ;  /* 0x8000000b080b7290 */ /* 0x000fe2000fffe03f */
[----:B------:R-:W-:Y:S02]  /*1890*/  CS2R R40, SRZ ;  /* 0x0000000000287805 */ /* 0x000fe4000001ff00 */
[----:B------:R-:W-:Y:S01]  /*18a0*/  CS2R R42, SRZ ;  /* 0x00000000002a7805 */ /* 0x000fe2000001ff00 */
[----:B------:R-:W-:Y:S01]  /*18b0*/  UMOV UR8, URZ ;  /* 0x0000003f00087c82 */ /* 0x000fe20008000000 */
[----:B------:R-:W-:Y:S01]  /*18c0*/  ULEA UR11, UR11, UR10, 0xb ;  /* 0x0000000a0b0b7291 */ /* 0x000fe2000f8e583f */
[----:B------:R-:W-:-:S02]  /*18d0*/  CS2R R44, SRZ ;  /* 0x00000000002c7805 */ /* 0x000fc4000001ff00 */
[----:B------:R-:W-:Y:S02]  /*18e0*/  CS2R R46, SRZ ;  /* 0x00000000002e7805 */ /* 0x000fe4000001ff00 */
[----:B------:R-:W-:Y:S01]  /*18f0*/  CS2R R48, SRZ ;  /* 0x0000000000307805 */ /* 0x000fe2000001ff00 */
[----:B------:R-:W-:Y:S01]  /*1900*/  UIADD3 UR11, UR11, 0x280, URZ ;  /* 0x000002800b0b7890 */ /* 0x000fe2000fffe03f */
[----:B------:R-:W-:Y:S02]  /*1910*/  CS2R R50, SRZ ;  /* 0x0000000000327805 */ /* 0x000fe4000001ff00 */
[----:B------:R-:W-:Y:S02]  /*1920*/  CS2R R52, SRZ ;  /* 0x0000000000347805 */ /* 0x000fe4000001ff00 */
[----:B------:R-:W-:Y:S01]  /*1930*/  CS2R R54, SRZ ;  /* 0x0000000000367805 */ /* 0x000fe2000001ff00 */
[----:B------:R-:W-:Y:S01]  /*1940*/  USHF.R.U32.HI UR11, URZ, 0x4, UR11 ;  /* 0x000000043f0b7899 */ /* 0x000fe2000801160b */
[----:B------:R-:W-:-:S02]  /*1950*/  CS2R R56, SRZ ;  /* 0x0000000000387805 */ /* 0x000fc4000001ff00 */
[----:B------:R-:W-:Y:S02]  /*1960*/  CS2R R58, SRZ ;  /* 0x00000000003a7805 */ /* 0x000fe4000001ff00 */
[----:B------:R-:W-:Y:S01]  /*1970*/  CS2R R60, SRZ ;  /* 0x00000000003c7805 */ /* 0x000fe2000001ff00 */
[----:B------:R-:W-:Y:S01]  /*1980*/  ULOP3.LUT UR11, UR11, 0x3fff, URZ, 0xc0, !UPT ;  /* 0x00003fff0b0b7892 */ /* 0x000fe2000f8ec03f */
        /* <DEDUP_REMOVED lines=12> */
[----:B------:R-:W-:Y:S01]  /*1a50*/  CS2R R86, SRZ ;  /* 0x0000000000567805 */ /* 0x000fe2000001ff00 */
[----:B------:R-:W-:Y:S06]  /*1a60*/  @!P0 BRA `(.L_x_18) ;  /* 0x00000008001c8947 */ /* 0x000fec0003800000 */
[----:B------:R-:W-:-:S13]  /*1a70*/  ISETP.NE.AND P1, PT, R142, 0x3, PT ;  /* 0x000000038e00780c */ /* 0x000fda0003f25270 */
[----:B------:R-:W-:Y:S05]  /*1a80*/  @!P1 BRA `(.L_x_19) ;  /* 0x0000000000049947 */ /* 0x000fea0003800000 */
[----:B------:R-:W-:Y:S01]  /*1a90*/  BPT.TRAP 0x1 ;  /* 0x000000040000795c */ /* 0x000fe20000300000 */
.L_x_19:
[----:B------:R-:W-:Y:S01]  /*1aa0*/  ULEA UR6, UR5, UR10, 0x3 ;  /* 0x0000000a05067291 */ /* 0x000fe2000f8e183f */
[----:B------:R-:W-:-:S05]  /*1ab0*/  IMAD.U32 R12, RZ, RZ, UR4 ;  /* 0x00000004ff0c7e24 */ /* 0x000fca000f8e00ff */
[----:B------:R-:W-:-:S04]  /*1ac0*/  SHF.L.U32 R12, R12, 0x1f, RZ ;  /* 0x0000001f0c0c7819 */ /* 0x000fc800000006ff */
[----:B------:R0:W1:Y:S01]  /*1ad0*/  SYNCS.PHASECHK.TRANS64.TRYWAIT P0, [UR6], R12 ;  /* 0x0000000cff0075a7 */ /* 0x0000620008000146 */
[----:B------:R-:W-:Y:S05]  /*1ae0*/  @!P1 BRA `(.L_x_20) ;  /* 0x0000000000049947 */ /* 0x000fea0003800000 */
[----:B------:R-:W-:Y:S01]  /*1af0*/  BPT.TRAP 0x1 ;  /* 0x000000040000795c */ /* 0x000fe20000300000 */
.L_x_20:
[----:B-1----:R-:W-:Y:S05]  /*1b00*/  @P0 BRA `(.L_x_21) ;  /* 0x0000000000080947 */ /* 0x002fea0003800000 */
[----:B------:R-:W1:Y:S02]  /*1b10*/  SYNCS.PHASECHK.TRANS64.TRYWAIT P0, [UR6], R12 ;  /* 0x0000000cff0075a7 */ /* 0x000e640008000146 */
[----:B-1----:R-:W-:Y:S05]  /*1b20*/  @!P0 BRA `(.L_x_22) ;  /* 0x0000008800208947 */ /* 0x002fea0003800000 */
.L_x_21:
[----:B------:R-:W-:Y:S01]  /*1b30*/  UIADD3 UR6, UR10, 0x1c280, URZ ;  /* 0x0001c2800a067890 */ /* 0x000fe2000fffe03f */
[----:B------:R-:W-:Y:S01]  /*1b40*/  WARPGROUP.ARRIVE ;  /* 0x00000000000079c5 */ /* 0x000fe20000000000 */
[----:B------:R-:W-:Y:S01]  /*1b50*/  ULDC UR7, c[0x0][0x50c] ;  /* 0x0001430000077ab9 */ /* 0x000fe20000000800 */
[----:B------:R-:W-:Y:S01]  /*1b60*/  ULOP3.LUT UR12, UR11, 0x10000, URZ, 0xfc, !UPT ;  /* 0x000100000b0c7892 */ /* 0x000fe2000f8efc3f */
[----:B------:R-:W-:Y:S01]  /*1b70*/  CS2R R16, SRZ ;  /* 0x0000000000107805 */ /* 0x000fe2000001ff00 */
[----:B------:R-:W-:Y:S01]  /*1b80*/  UISETP.NE.AND UP0, UPT, UR7, 0x1, UPT ;  /* 0x000000010700788c */ /* 0x000fe2000bf05270 */
[----:B------:R-:W-:Y:S01]  /*1b90*/  CS2R R14, SRZ ;  /* 0x00000000000e7805 */ /* 0x000fe2000001ff00 */
[----:B------:R-:W-:Y:S01]  /*1ba0*/  USHF.R.U32.HI UR6, URZ, 0x4, UR6 ;  /* 0x000000043f067899 */ /* 0x000fe20008011606 */
[----:B------:R-:W-:Y:S01]  /*1bb0*/  CS2R R18, SRZ ;  /* 0x0000000000127805 */ /* 0x000fe2000001ff00 */
[----:B------:R-:W-:Y:S01]  /*1bc0*/  USEL UR7, URZ, 0x1, UP0 ;  /* 0x000000013f077887 */ /* 0x000fe20008000000 */
[----:B------:R-:W-:Y:S01]  /*1bd0*/  CS2R R20, SRZ ;  /* 0x0000000000147805 */ /* 0x000fe2000001ff00 */
[----:B------:R-:W-:Y:S01]  /*1be0*/  ULOP3.LUT UR6, UR6, 0x3fff, URZ, 0xc0, !UPT ;  /* 0x00003fff06067892 */ /* 0x000fe2000f8ec03f */
[----:B------:R-:W-:Y:S01]  /*1bf0*/  CS2R R22, SRZ ;  /* 0x0000000000167805 */ /* 0x000fe2000001ff00 */
[----:B------:R-:W-:Y:S01]  /*1c00*/  ULEA UR12, UR5, UR12, 0x8 ;  /* 0x0000000c050c7291 */ /* 0x000fe2000f8e403f */
[----:B------:R-:W-:Y:S01]  /*1c10*/  CS2R R88, SRZ ;  /* 0x0000000000587805 */ /* 0x000fe2000001ff00 */
[----:B------:R-:W-:Y:S01]  /*1c20*/  ULOP3.LUT UR6, UR6, 0x10000, URZ, 0xfc, !UPT ;  /* 0x0001000006067892 */ /* 0x000fe2000f8efc3f */
[----:B------:R-:W-:Y:S01]  /*1c30*/  ISETP.NE.AND P0, PT, RZ, UR7, PT ;  /* 0x00000007ff007c0c */ /* 0x000fe2000bf05270 */
[----:B------:R-:W-:Y:S01]  /*1c40*/  UMOV UR13, 0xc0000010 ;  /* 0xc0000010000d7882 */ /* 0x000fe20000000000 */
[----:B------:R-:W-:Y:S01]  /*1c50*/  UMOV UR15, 0xc0000010 ;  /* 0xc0000010000f7882 */ /* 0x000fe20000000000 */
[----:B------:R-:W-:Y:S01]  /*1c60*/  ULEA UR14, UR5, UR6, 0x8 ;  /* 0x00000006050e7291 */ /* 0x000fe2000f8e403f */
[----:B------:R-:W-:-:S02]  /*1c70*/  CS2R R90, SRZ ;  /* 0x00000000005a7805 */ /* 0x000fc4000001ff00 */
[----:B------:R-:W-:Y:S01]  /*1c80*/  CS2R R94, SRZ ;  /* 0x00000000005e7805 */ /* 0x000fe2000001ff00 */
[----:B------:R-:W-:Y:S01]  /*1c90*/  UMOV UR6, 0x1 ;  /* 0x0000000100067882 */ /* 0x000fe20000000000 */
[----:B------:R-:W-:Y:S02]  /*1ca0*/  CS2R R92, SRZ ;  /* 0x00000000005c7805 */ /* 0x000fe4000001ff00 */
[----:B------:R-:W-:Y:S02]  /*1cb0*/  CS2R R96, SRZ ;  /* 0x0000000000607805 */ /* 0x000fe4000001ff00 */
[----:B------:R-:W-:Y:S02]  /*1cc0*/  CS2R R98, SRZ ;  /* 0x0000000000627805 */ /* 0x000fe4000001ff00 */
[----:B------:R-:W-:Y:S02]  /*1cd0*/  CS2R R100, SRZ ;  /* 0x0000000000647805 */ /* 0x000fe4000001ff00 */
[----:B------:R-:W-:Y:S01]  /*1ce0*/  CS2R R102, SRZ ;  /* 0x0000000000667805 */ /* 0x000fe2000001ff00 */
[----:B------:R-:W-:Y:S01]  /*1cf0*/  QGMMA.64x128x32.F32.E5M2.E5M2 R24, gdesc[UR12], RZ, !UPT, gsb0 ;  /* 0x01e000000c1879f3 */ /* 0x000fe2000c0038ff */
        /* <DEDUP_REMOVED lines=17> */
[----:B------:R-:W-:Y:S01]  /*1e10*/  CS2R R138, SRZ ;  /* 0x00000000008a7805 */ /* 0x000fe2000001ff00 */
[----:B------:R-:W-:Y:S02]  /*1e20*/  IMAD.MOV.U32 R141, RZ, RZ, RZ ;  /* 0x000000ffff8d7224 */ /* 0x000fe400078e00ff */
[----:B------:R-:W-:Y:S01]  /*1e30*/  IMAD.MOV.U32 R143, RZ, RZ, RZ ;  /* 0x000000ffff8f7224 */ /* 0x000fe200078e00ff */
[----:B------:R-:W-:Y:S06]  /*1e40*/  @!P0 BRA `(.L_x_23) ;  /* 0x0000000400088947 */ /* 0x000fec0003800000 */
[----:B------:R-:W-:Y:S02]  /*1e50*/  WARPGROUP.DEPBAR.LE gsb0, 0x0 ;  /* 0x00008000000079c5 */ /* 0x000fe40000010000 */
[----:B------:R-:W-:-:S01]  /*1e60*/  FADD R143, RZ, R24 ;  /* 0x00000018ff8f7221 */ /* 0x000fc20000000000 */
[----:B------:R-:W-:Y:S01]  /*1e70*/  FADD R138, RZ, R25 ;  /* 0x00000019ff8a7221 */ /* 0x000fe20000000000 */
        /* <DEDUP_REMOVED lines=62> */
[----:B------:R-:W-:-:S06]  /*2260*/  UMOV UR6, URZ ;  /* 0x0000003f00067c82 */ /* 0x000fcc0008000000 */
.L_x_23:
[----:B------:R-:W-:-:S04]  /*2270*/  UIADD3 UR16, UR5, 0x1, URZ ;  /* 0x0000000105107890 */ /* 0x000fc8000fffe03f */
[----:B------:R-:W-:-:S04]  /*2280*/  UISETP.NE.AND UP0, UPT, UR16, 0x1c, UPT ;  /* 0x0000001c1000788c */ /* 0x000fc8000bf05270 */
[----:B------:R-:W-:Y:S02]  /*2290*/  USEL UR8, URZ, 0x1, UP0 ;  /* 0x000000013f087887 */ /* 0x000fe40008000000 */
[----:B------:R-:W-:Y:S02]  /*22a0*/  USEL UR16, UR16, URZ, UP0 ;  /* 0x0000003f10107287 */ /* 0x000fe40008000000 */
[----:B------:R-:W-:-:S06]  /*22b0*/  ULOP3.LUT UR8, UR4, UR8, URZ, 0x3c, !UPT ;  /* 0x0000000804087292 */ /* 0x000fcc000f8e3c3f */
[----:B------:R-:W-:Y:S01]  /*22c0*/  IMAD.U32 R144, RZ, RZ, UR8 ;  /* 0x00000008ff907e24 */ /* 0x000fe2000f8e00ff */
[----:B------:R-:W-:-:S06]  /*22d0*/  UMOV UR8, 0x1 ;  /* 0x0000000100087882 */ /* 0x000fcc0000000000 */
.L_x_18:
[----:B------:R-:W-:-:S04]  /*22e0*/  UISETP.LT.AND UP0, UPT, UR9, 0x1, UPT ;  /* 0x000000010900788c */ /* 0x000fc8000bf01270 */
[----:B------:R-:W-:-:S04]  /*22f0*/  USEL UR12, UR9, 0x1, UP0 ;  /* 0x00000001090c7887 */ /* 0x000fc80008000000 */
[----:B------:R-:W-:-:S04]  /*2300*/  UIADD3 UR12, UR9, -UR12, URZ ;  /* 0x8000000c090c7290 */ /* 0x000fc8000fffe03f */
[----:B------:R-:W-:-:S06]  /*2310*/  UISETP.GE.AND UP0, UPT, UR12, 0x1, UPT ;  /* 0x000000010c00788c */ /* 0x000fcc000bf06270 */
[----:B------:R-:W-:-:S13]  /*2320*/  PLOP3.LUT P0, PT, PT, PT, UP0, 0x80, 0x0 ;  /* 0x000000000000781c */ /* 0x000fda0003f0f008 */
[----:B------:R-:W-:Y:S05]  /*2330*/  @!P0 BRA `(.L_x_24) ;  /* 0x0000000400f48947 */ /* 0x000fea0003800000 */
[----:B01----:R-:W-:Y:S01]  /*2340*/  IMAD.U32 R12, RZ, RZ, UR12 ;  /* 0x0000000cff0c7e24 */ /* 0x003fe2000f8e00ff */
[----:B------:R-:W-:Y:S01]  /*2350*/  ULDC UR17, c[0x0][0x50c] ;  /* 0x0001430000117ab9 */ /* 0x000fe20000000800 */
[----:B------:R-:W-:-:S07]  /*2360*/  IMAD.U32 R13, RZ, RZ, UR5 ;  /* 0x00000005ff0d7e24 */ /* 0x000fce000f8e00ff */
.L_x_32:
[----:B------:R-:W-:-:S13]  /*2370*/  ISETP.NE.AND P1, PT, R142, 0x3, PT ;  /* 0x000000038e00780c */ /* 0x000fda0003f25270 */
[----:B------:R-:W-:Y:S05]  /*2380*/  @!P1 BRA `(.L_x_25) ;  /* 0x0000000000049947 */ /* 0x000fea0003800000 */
[----:B------:R-:W-:Y:S01]  /*2390*/  BPT.TRAP 0x1 ;  /* 0x000000040000795c */ /* 0x000fe20000300000 */
.L_x_25:
[----:B------:R-:W0:Y:S01]  /*23a0*/  S2UR UR12, SR_CgaCtaId ;  /* 0x00000000000c79c3 */ /* 0x000e220000008800 */
[----:B------:R-:W-:Y:S01]  /*23b0*/  UMOV UR10, 0x400 ;  /* 0x00000400000a7882 */ /* 0x000fe20000000000 */
[----:B------:R-:W-:Y:S01]  /*23c0*/  SHF.L.U32 R140, R144, 0x1f, RZ ;  /* 0x0000001f908c7819 */ /* 0x000fe200000006ff */
[----:B0-----:R-:W-:-:S04]  /*23d0*/  ULEA UR10, UR12, UR10, 0x18 ;  /* 0x0000000a0c0a7291 */ /* 0x001fc8000f8ec03f */
[----:B------:R-:W-:-:S09]  /*23e0*/  ULEA UR12, UR16, UR10, 0x3 ;  /* 0x0000000a100c7291 */ /* 0x000fd2000f8e183f */
[----:B------:R0:W1:Y:S01]  /*23f0*/  SYNCS.PHASECHK.TRANS64.TRYWAIT P0, [UR12], R140 ;  /* 0x0000008cff0075a7 */ /* 0x000062000800014c */
[----:B------:R-:W-:Y:S05]  /*2400*/  @!P1 BRA `(.L_x_26) ;  /* 0x0000000000049947 */ /* 0x000fea0003800000 */
[----:B------:R-:W-:Y:S01]  /*2410*/  BPT.TRAP 0x1 ;  /* 0x000000040000795c */ /* 0x000fe20000300000 */
.L_x_26:
[----:B-1----:R-:W-:Y:S05]  /*2420*/  @P0 BRA `(.L_x_27) ;  /* 0x0000000000080947 */ /* 0x002fea0003800000 */
[----:B------:R-:W1:Y:S02]  /*2430*/  SYNCS.PHASECHK.TRANS64.TRYWAIT P0, [UR12], R140 ;  /* 0x0000008cff0075a7 */ /* 0x000e64000800014c */
[----:B-1----:R-:W-:Y:S05]  /*2440*/  @!P0 BRA `(.L_x_28) ;  /* 0x0000007c00f08947 */ /* 0x002fea0003800000 */
.L_x_27:
[----:B------:R-:W-:Y:S01]  /*2450*/  UIADD3 UR12, UR10, 0x1c280, URZ ;  /* 0x0001c2800a0c7890 */ /* 0x000fe2000fffe03f */
[----:B------:R-:W-:Y:S01]  /*2460*/  WARPGROUP.ARRIVE ;  /* 0x00000000000079c5 */ /* 0x000fe20000000000 */
[----:B------:R-:W-:Y:S02]  /*2470*/  UISETP.NE.AND UP0, UPT, UR7, URZ, UPT ;  /* 0x0000003f0700728c */ /* 0x000fe4000bf05270 */
[----:B------:R-:W-:Y:S02]  /*2480*/  USHF.R.U32.HI UR12, URZ, 0x4, UR12 ;  /* 0x000000043f0c7899 */ /* 0x000fe4000801160c */
[----:B------:R-:W-:Y:S02]  /*2490*/  USEL UR8, UR8, URZ, !UP0 ;  /* 0x0000003f08087287 */ /* 0x000fe4000c000000 */
[----:B------:R-:W-:Y:S02]  /*24a0*/  ULOP3.LUT UR7, UR12, 0x3fff, URZ, 0xc0, !UPT ;  /* 0x00003fff0c077892 */ /* 0x000fe4000f8ec03f */
[----:B------:R-:W-:-:S02]  /*24b0*/  ULOP3.LUT UR12, UR11, 0x10000, URZ, 0xfc, !UPT ;  /* 0x000100000b0c7892 */ /* 0x000fc4000f8efc3f */
[----:B------:R-:W-:Y:S02]  /*24c0*/  ULOP3.LUT UR7, UR7, 0x10000, URZ, 0xfc, !UPT ;  /* 0x0001000007077892 */ /* 0x000fe4000f8efc3f */
[----:B------:R-:W-:Y:S02]  /*24d0*/  UISETP.NE.U32.AND UP0, UPT, UR8, URZ, UPT ;  /* 0x0000003f0800728c */ /* 0x000fe4000bf05070 */
[----:B------:R-:W-:Y:S02]  /*24e0*/  ULEA UR12, UR16, UR12, 0x8 ;  /* 0x0000000c100c7291 */ /* 0x000fe4000f8e403f */
[----:B------:R-:W-:Y:S01]  /*24f0*/  ULEA UR14, UR16, UR7, 0x8 ;  /* 0x00000007100e7291 */ /* 0x000fe2000f8e403f */
[----:B------:R-:W-:Y:S01]  /*2500*/  UMOV UR13, 0xc0000010 ;  /* 0xc0000010000d7882 */ /* 0x000fe20000000000 */
[----:B------:R-:W-:Y:S01]  /*2510*/  UMOV UR15, 0xc0000010 ;  /* 0xc0000010000f7882 */ /* 0x000fe20000000000 */
[----:B------:R-:W-:-:S06]  /*2520*/  UIADD3 UR6, UR6, 0x1, URZ ;  /* 0x0000000106067890 */ /* 0x000fcc000fffe03f */
[----:B------:R-:W-:Y:S01]  /*2530*/  QGMMA.64x128x32.F32.E5M2.E5M2 R24, gdesc[UR12], R24, UP0, gsb0 ;  /* 0x01e000000c1879f3 */ /* 0x000fe2000b803818 */
[----:B------:R-:W-:-:S04]  /*2540*/  UISETP.NE.AND UP0, UPT, UR6, UR17, UPT ;  /* 0x000000110600728c */ /* 0x000fc8000bf05270 */
[----:B------:R-:W-:-:S06]  /*2550*/  USEL UR7, URZ, 0x1, UP0 ;  /* 0x000000013f077887 */ /* 0x000fcc0008000000 */
[----:B------:R-:W-:Y:S01]  /*2560*/  ISETP.NE.AND P0, PT, RZ, UR7, PT ;  /* 0x00000007ff007c0c */ /* 0x000fe2000bf05270 */
[----:B------:R-:W-:-:S12]  /*2570*/  WARPGROUP.DEPBAR.LE gsb0, 0x1 ;  /* 0x00008000000079c5 */ /* 0x000fd80000010100 */
[----:B------:R-:W-:Y:S05]  /*2580*/  @!P0 BRA `(.L_x_29) ;  /* 0x0000000400088947 */ /* 0x000fea0003800000 */
[----:B------:R-:W-:Y:S02]  /*2590*/  WARPGROUP.DEPBAR.LE gsb0, 0x0 ;  /* 0x00008000000079c5 */ /* 0x000fe40000010000 */
[----:B------:R-:W-:-:S01]  /*25a0*/  FADD R143, R24, R143 ;  /* 0x0000008f188f7221 */ /* 0x000fc20000000000 */
[----:B------:R-:W-:Y:S01]  /*25b0*/  FADD R138, R25, R138 ;  /* 0x0000008a198a7221 */ /* 0x000fe20000000000 */
        /* <DEDUP_REMOVED lines=62> */
[----:B------:R-:W-:-:S06]  /*29a0*/  UMOV UR6, URZ ;  /* 0x0000003f00067c82 */ /* 0x000fcc0008000000 */
.L_x_29:
[----:B------:R-:W-:Y:S05]  /*29b0*/  @!P1 BRA `(.L_x_30) ;  /* 0x0000000000049947 */ /* 0x000fea0003800000 */
[----:B------:R-:W-:Y:S01]  /*29c0*/  BPT.TRAP 0x1 ;  /* 0x000000040000795c */ /* 0x000fe20000300000 */
.L_x_30:
[----:B------:R-:W-:-:S13]  /*29d0*/  ISETP.NE.AND P0, PT, R6, RZ, PT ;  /* 0x000000ff0600720c */ /* 0x000fda0003f05270 */
[----:B01----:R-:W-:-:S05]  /*29e0*/  @P0 LEA R140, R13, UR10, 0x3 ;  /* 0x0000000a0d8c0c11 */ /* 0x003fca000f8e18ff */
[----:B------:R-:W-:-:S05]  /*29f0*/  @P0 VIADD R140, R140, 0xe0 ;  /* 0x000000e08c8c0836 */ /* 0x000fca0000000000 */
[----:B------:R-:W-:-:S04]  /*2a00*/  @P0 PRMT R140, R5, 0x654, R140 ;  /* 0x00000654058c0816 */ /* 0x000fc8000000008c */
[----:B------:R0:W-:Y:S01]  /*2a10*/  @P0 SYNCS.ARRIVE.TRANS64.RED.A1T0 RZ, [R140+URZ], RZ ;  /* 0x000000ff8cff09a7 */ /* 0x0001e2000810043f */
[----:B------:R-:W-:-:S13]  /*2a20*/  ISETP.GT.U32.AND P0, PT, R4, 0x1, PT ;  /* 0x000000010400780c */ /* 0x000fda0003f04070 */
[----:B0-----:R-:W-:Y:S05]  /*2a30*/  @P0 BRA `(.L_x_31) ;  /* 0x0000000000040947 */ /* 0x001fea0003800000 */
[----:B------:R-:W-:Y:S01]  /*2a40*/  BPT.TRAP 0x1 ;  /* 0x000000040000795c */ /* 0x000fe20000300000 */
.L_x_31:
[----:B------:R-:W-:Y:S01]  /*2a50*/  UIADD3 UR16, UR16, 0x1, URZ ;  /* 0x0000000110107890 */ /* 0x000fe2000fffe03f */
[C---:B------:R-:W-:Y:S01]  /*2a60*/  ISETP.GT.AND P1, PT, R12.reuse, 0x1, PT ;  /* 0x000000010c00780c */ /* 0x040fe20003f24270 */
[----:B------:R-:W-:Y:S02]  /*2a70*/  VIADD R13, R13, 0x1 ;  /* 0x000000010d0d7836 */ /* 0x000fe40000000000 */
[----:B------:R-:W-:Y:S01]  /*2a80*/  UISETP.NE.AND UP0, UPT, UR16, 0x1c, UPT ;  /* 0x0000001c1000788c */ /* 0x000fe2000bf05270 */
[----:B------:R-:W-:Y:S02]  /*2a90*/  VIADD R12, R12, 0xffffffff ;  /* 0xffffffff0c0c7836 */ /* 0x000fe40000000000 */
[C---:B------:R-:W-:Y:S01]  /*2aa0*/  ISETP.NE.AND P0, PT, R13.reuse, 0x1c, PT ;  /* 0x0000001c0d00780c */ /* 0x040fe20003f05270 */
[----:B------:R-:W-:Y:S02]  /*2ab0*/  USEL UR8, URZ, 0x1, UP0 ;  /* 0x000000013f087887 */ /* 0x000fe40008000000 */
[----:B------:R-:W-:Y:S01]  /*2ac0*/  USEL UR16, UR16, URZ, UP0 ;  /* 0x0000003f10107287 */ /* 0x000fe20008000000 */
[----:B------:R-:W-:-:S03]  /*2ad0*/  SEL R13, R13, RZ, P0 ;  /* 0x000000ff0d0d7207 */ /* 0x000fc60000000000 */
[----:B------:R-:W-:Y:S01]  /*2ae0*/  LOP3.LUT R144, R144, UR8, RZ, 0x3c, !PT ;  /* 0x0000000890907c12 */ /* 0x000fe2000f8e3cff */
[----:B------:R-:W-:Y:S01]  /*2af0*/  UMOV UR8, 0x1 ;  /* 0x0000000100087882 */ /* 0x000fe20000000000 */
[----:B------:R-:W-:Y:S06]  /*2b00*/  @P1 BRA `(.L_x_32) ;  /* 0xfffffff800181947 */ /* 0x000fec000383ffff */
.L_x_24:
[----:B------:R-:W-:Y:S01]  /*2b10*/  UISETP.NE.AND UP0, UPT, UR6, URZ, UPT ;  /* 0x0000003f0600728c */ /* 0x000fe2000bf05270 */
[----:B01----:R-:W0:Y:S03]  /*2b20*/  LDC R12, c[0x0][0x28c] ;  /* 0x0000a300ff0c7b82 */ /* 0x003e260000000800 */
[----:B------:R-:W-:-:S06]  /*2b30*/  USEL UR6, URZ, 0x1, !UP0 ;  /* 0x000000013f067887 */ /* 0x000fcc000c000000 */
[----:B------:R-:W-:Y:S02]  /*2b40*/  ISETP.NE.AND P0, PT, RZ, UR6, PT ;  /* 0x00000006ff007c0c */ /* 0x000fe4000bf05270 */
[----:B0-----:R-:W-:-:S11]  /*2b50*/  ISETP.GE.AND P1, PT, R12, 0x1, PT ;  /* 0x000000010c00780c */ /* 0x001fd60003f26270 */
[----:B------:R-:W-:Y:S05]  /*2b60*/  @!P0 BRA `(.L_x_33) ;  /* 0x0000000400048947 */ /* 0x000fea0003800000 */
[----:B------:R-:W-:Y:S02]  /*2b70*/  WARPGROUP.DEPBAR.LE gsb0, 0x0 ;  /* 0x00008000000079c5 */ /* 0x000fe40000010000 */
[----:B------:R-:W-:Y:S01]  /*2b80*/  FADD R143, R24, R143 ;  /* 0x0000008f188f7221 */ /* 0x000fe20000000000 */
        /* <DEDUP_REMOVED lines=62> */
[----:B------:R-:W-:-:S07]  /*2f70*/  FADD R16, R16, R87 ;  /* 0x0000005710107221 */ /* 0x000fce0000000000 */
.L_x_33:
[----:B------:R-:W-:Y:S02]  /*2f80*/  WARPGROUP.DEPBAR.LE gsb0, 0x0 ;  /* 0x00008000000079c5 */ /* 0x000fe40000010000 */
[----:B------:R-:W-:Y:S05]  /*2f90*/  @!P1 BRA `(.L_x_34) ;  /* 0x0000000000549947 */ /* 0x000fea0003800000 */
[----:B------:R-:W-:-:S13]  /*2fa0*/  ISETP.NE.AND P0, PT, R142, 0x3, PT ;  /* 0x000000038e00780c */ /* 0x000fda0003f05270 */
[----:B------:R-:W-:Y:S05]  /*2fb0*/  @!P0 BRA `(.L_x_35) ;  /* 0x0000000000048947 */ /* 0x000fea0003800000 */
[----:B------:R-:W-:Y:S01]  /*2fc0*/  BPT.TRAP 0x1 ;  /* 0x000000040000795c */ /* 0x000fe20000300000 */
.L_x_35:
[----:B------:R-:W-:Y:S01]  /*2fd0*/  ISETP.NE.AND P0, PT, R6, RZ, PT ;  /* 0x000000ff0600720c */ /* 0x000fe20003f05270 */
[----:B------:R-:W-:Y:S01]  /*2fe0*/  BSSY B0, `(.L_x_36) ;  /* 0x000000e000007945 */ /* 0x000fe20003800000 */
[----:B------:R-:W-:-:S11]  /*2ff0*/  ISETP.GT.U32.AND P1, PT, R4, 0x1, PT ;  /* 0x000000010400780c */ /* 0x000fd60003f24070 */
[----:B------:R-:W-:Y:S05]  /*3000*/  @!P0 BRA `(.L_x_37) ;  /* 0x00000000002c8947 */ /* 0x000fea0003800000 */
[----:B------:R-:W-:-:S04]  /*3010*/  UISETP.LT.AND UP0, UPT, UR9, 0x1, UPT ;  /* 0x000000010900788c */ /* 0x000fc8000bf01270 */
[----:B------:R-:W-:-:S04]  /*3020*/  USEL UR8, UR9, 0x1, UP0 ;  /* 0x0000000109087887 */ /* 0x000fc80008000000 */
[----:B------:R-:W-:-:S04]  /*3030*/  UIADD3 UR8, UR5, UR9, -UR8 ;  /* 0x0000000905087290 */ /* 0x000fc8000fffe808 */
[----:B------:R-:W-:-:S04]  /*3040*/  USHF.R.U32.HI UR6, URZ, 0x2, UR8 ;  /* 0x000000023f067899 */ /* 0x000fc80008011608 */
[----:B------:R-:W-:-:S04]  /*3050*/  UIMAD.WIDE.U32 UR6, UR6, 0x24924925, URZ ;  /* 0x24924925060678a5 */ /* 0x000fc8000f8e003f */
[----:B------:R-:W-:-:S04]  /*3060*/  UIMAD UR6, UR7, -0x1c, UR8 ;  /* 0xffffffe4070678a4 */ /* 0x000fc8000f8e0208 */
[----:B------:R-:W-:-:S04]  /*3070*/  ULEA UR6, UR6, UR10, 0x3 ;  /* 0x0000000a06067291 */ /* 0x000fc8000f8e183f */
[----:B------:R-:W-:-:S06]  /*3080*/  UIADD3 UR6, UR6, 0xe0, URZ ;  /* 0x000000e006067890 */ /* 0x000fcc000fffe03f */
[----:B------:R-:W-:-:S05]  /*3090*/  IMAD.U32 R12, RZ, RZ, UR6 ;  /* 0x00000006ff0c7e24 */ /* 0x000fca000f8e00ff */
[----:B------:R-:W-:-:S04]  /*30a0*/  PRMT R12, R5, 0x654, R12 ;  /* 0x00000654050c7816 */ /* 0x000fc8000000000c */
[----:B------:R0:W-:Y:S03]  /*30b0*/  SYNCS.ARRIVE.TRANS64.RED.A1T0 RZ, [R12+URZ], RZ ;  /* 0x000000ff0cff79a7 */ /* 0x0001e6000810043f */
.L_x_37:
[----:B------:R-:W-:Y:S05]  /*30c0*/  BSYNC B0 ;  /* 0x0000000000007941 */ /* 0x000fea0003800000 */
.L_x_36:
[----:B------:R-:W-:Y:S05]  /*30d0*/  @P1 BRA `(.L_x_34) ;  /* 0x0000000000041947 */ /* 0x000fea0003800000 */
[----:B------:R-:W-:Y:S01]  /*30e0*/  BPT.TRAP 0x1 ;  /* 0x000000040000795c */ /* 0x000fe20000300000 */
.L_x_34:
[----:B------:R-:W1:Y:S01]  /*30f0*/  LDC R26, c[0x0][0x288] ;  /* 0x0000a200ff1a7b82 */ /* 0x000e620000000800 */
[--C-:B0-----:R-:W-:Y:S01]  /*3100*/  SHF.R.U32.HI R12, RZ, 0x2, R0.reuse ;  /* 0x00000002ff0c7819 */ /* 0x101fe20000011600 */
[----:B------:R-:W-:Y:S01]  /*3110*/  IMAD.SHL.U32 R29, R11, 0x80, RZ ;  /* 0x000000800b1d7824 */ /* 0x000fe200078e00ff */
[----:B------:R-:W-:Y:S01]  /*3120*/  SHF.R.U32.HI R25, RZ, 0x7, R0 ;  /* 0x00000007ff197819 */ /* 0x000fe20000011600 */
[----:B------:R-:W-:Y:S01]  /*3130*/  UIADD3 UR5, UR9, UR5, URZ ;  /* 0x0000000509057290 */ /* 0x000fe2000fffe03f */
[----:B------:R-:W-:Y:S01]  /*3140*/  LOP3.LUT R13, R12, 0x7, RZ, 0xc0, !PT ;  /* 0x000000070c0d7812 */ /* 0x000fe200078ec0ff */
[----:B------:R-:W-:Y:S01]  /*3150*/  IMAD.SHL.U32 R31, R10, 0x80, RZ ;  /* 0x000000800a1f7824 */ /* 0x000fe200078e00ff */
[----:B------:R-:W-:Y:S01]  /*3160*/  LOP3.LUT R12, R25, 0x1, RZ, 0xc0, !PT ;  /* 0x00000001190c7812 */ /* 0x000fe200078ec0ff */
[----:B------:R-:W-:Y:S01]  /*3170*/  UISETP.GT.U32.AND UP0, UPT, UR5, 0x1b, UPT ;  /* 0x0000001b0500788c */ /* 0x000fe2000bf04070 */
[----:B------:R-:W-:Y:S01]  /*3180*/  LOP3.LUT R24, R0, 0x60, RZ, 0xc0, !PT ;  /* 0x0000006000187812 */ /* 0x000fe200078ec0ff */
[----:B------:R-:W-:Y:S01]  /*3190*/  ULDC UR12, c[0x0][0x284] ;  /* 0x0000a100000c7ab9 */ /* 0x000fe20000000800 */
[----:B------:R-:W-:Y:S01]  /*31a0*/  UISETP.GE.U32.AND UP1, UPT, UR9, 0x1c, UPT ;  /* 0x0000001c0900788c */ /* 0x000fe2000bf26070 */
[----:B------:R-:W-:Y:S01]  /*31b0*/  IMAD.SHL.U32 R30, R12, 0x40, RZ ;  /* 0x000000400c1e7824 */ /* 0x000fe200078e00ff */
[----:B------:R-:W-:Y:S01]  /*31c0*/  SHF.R.U32.HI R28, RZ, 0x1, R24 ;  /* 0x00000001ff1c7819 */ /* 0x000fe20000011618 */
[----:B------:R-:W-:Y:S01]  /*31d0*/  UISETP.LT.U32.AND UP0, UPT, UR9, 0x1c, UP0 ;  /* 0x0000001c0900788c */ /* 0x000fe20008701070 */
[----:B------:R-:W-:Y:S01]  /*31e0*/  LOP3.LUT R24, R0, 0x3, RZ, 0xc0, !PT ;  /* 0x0000000300187812 */ /* 0x000fe200078ec0ff */
[----:B------:R-:W-:Y:S01]  /*31f0*/  USHF.R.U32.HI UR6, URZ, 0x2, UR5 ;  /* 0x000000023f067899 */ /* 0x000fe20008011605 */
[--C-:B------:R-:W-:Y:S01]  /*3200*/  IADD3 R25, RZ, -R28, -R13.reuse ;  /* 0x8000001cff197210 */ /* 0x100fe20007ffe80d */
[----:B------:R-:W-:Y:S01]  /*3210*/  USEL UR8, URZ, 0x1, !UP0 ;  /* 0x000000013f087887 */ /* 0x000fe2000c000000 */
[----:B------:R-:W-:Y:S01]  /*3220*/  LOP3.LUT R13, R30, 0x40, R13, 0xe2, !PT ;  /* 0x000000401e0d7812 */ /* 0x000fe200078ee20d */
[----:B------:R-:W-:Y:S01]  /*3230*/  ULDC.64 UR10, c[0x0][0x5d0] ;  /* 0x00017400000a7ab9 */ /* 0x000fe20000000a00 */
[----:B------:R-:W-:Y:S01]  /*3240*/  SHF.R.S32.HI R34, RZ, 0x1f, R7 ;  /* 0x0000001fff227819 */ /* 0x000fe20000011407 */
[----:B------:R-:W-:Y:S01]  /*3250*/  IMAD R12, R12, -0x40, R25 ;  /* 0xffffffc00c0c7824 */ /* 0x000fe200078e0219 */
[----:B------:R-:W-:Y:S01]  /*3260*/  UIMAD.WIDE.U32 UR6, UR6, 0x24924925, URZ ;  /* 0x24924925060678a5 */ /* 0x000fe2000f8e003f */
[----:B-1----:R-:W-:Y:S01]  /*3270*/  IMAD R30, R24, -0x2, R26 ;  /* 0xfffffffe181e7824 */ /* 0x002fe200078e021a */
[----:B------:R-:W-:Y:S01]  /*3280*/  ISETP.GE.AND P0, PT, R29, R26, PT ;  /* 0x0000001a1d00720c */ /* 0x000fe20003f06270 */
[----:B------:R-:W-:Y:S01]  /*3290*/  IMAD.SHL.U32 R24, R0, 0x2, RZ ;  /* 0x0000000200187824 */ /* 0x000fe200078e00ff */
[----:B------:R-:W-:Y:S01]  /*32a0*/  ULOP3.LUT UR4, UR4, UR8, URZ, 0x3c, !UPT ;  /* 0x0000000804047292 */ /* 0x000fe2000f8e3c3f */
[----:B------:R-:W-:Y:S01]  /*32b0*/  IMAD R32, R34, UR10, RZ ;  /* 0x0000000a22207c24 */ /* 0x000fe2000f8e02ff */
[----:B------:R-:W-:Y:S01]  /*32c0*/  ISETP.GE.OR P0, PT, R31, UR12, P0 ;  /* 0x0000000c1f007c0c */ /* 0x000fe20008706670 */
[----:B------:R-:W-:Y:S01]  /*32d0*/  IMAD.WIDE R26, R10, 0x80, RZ ;  /* 0x000000800a1a7825 */ /* 0x000fe200078e02ff */
[----:B------:R-:W-:Y:S01]  /*32e0*/  LOP3.LUT R24, R29, 0x6, R24, 0xf8, !PT ;  /* 0x000000061d187812 */ /* 0x000fe200078ef818 */
[----:B------:R-:W-:Y:S01]  /*32f0*/  UIMAD UR5, UR7, -0x1c, UR5 ;  /* 0xffffffe4070578a4 */ /* 0x000fe2000f8e0205 */
[----:B------:R-:W-:Y:S01]  /*3300*/  IADD3 R36, -R31, UR12, R12 ;  /* 0x0000000c1f247c10 */ /* 0x000fe2000fffe10c */
[----:B------:R-:W-:Y:S01]  /*3310*/  IMAD R33, R7, UR11, R32 ;  /* 0x0000000b07217c24 */ /* 0x000fe2000f8e0220 */
[----:B------:R-:W-:Y:S01]  /*3320*/  SHF.R.S32.HI R25, RZ, 0x1f, R24 ;  /* 0x0000001fff197819 */ /* 0x000fe20000011418 */
[----:B------:R-:W-:Y:S01]  /*3330*/  @UP1 ULOP3.LUT UR4, UR4, 0x1, UR7, 0x78, !UPT ;  /* 0x0000000104041892 */ /* 0x000fe2000f8e7807 */
[----:B------:R-:W-:Y:S01]  /*3340*/  LOP3.LUT R35, R26, R13, R28, 0xfe, !PT ;  /* 0x0000000d1a237212 */ /* 0x000fe200078efe1c */
[----:B------:R-:W-:-:S02]  /*3350*/  IMAD.IADD R29, R30, 0x1, -R29 ;  /* 0x000000011e1d7824 */ /* 0x000fc400078e0a1d */
[----:B------:R-:W-:-:S04]  /*3360*/  IMAD.WIDE.U32 R10, R7, UR10, R24 ;  /* 0x0000000a070a7c25 */ /* 0x000fc8000f8e0018 */
[----:B------:R-:W-:Y:S02]  /*3370*/  IMAD.IADD R11, R11, 0x1, R33 ;  /* 0x000000010b0b7824 */ /* 0x000fe400078e0221 */
[----:B------:R-:W-:Y:S01]  /*3380*/  IMAD.MOV.U32 R28, RZ, RZ, -0x1 ;  /* 0xffffffffff1c7424 */ /* 0x000fe200078e00ff */
[----:B------:R-:W-:Y:S06]  /*3390*/  @P0 BRA `(.L_x_38) ;  /* 0x0000004400a40947 */ /* 0x000fec0003800000 */
[----:B------:R-:W0:Y:S01]  /*33a0*/  LDC.64 R32, c[0x0][0x5c8] ;  /* 0x00017200ff207b82 */ /* 0x000e220000000a00 */
[----:B------:R-:W-:Y:S01]  /*33b0*/  ULDC.64 UR6, c[0x0][0x5c0] ;  /* 0x0001700000067ab9 */ /* 0x000fe20000000a00 */
[----:B------:R-:W-:Y:S01]  /*33c0*/  BSSY B0, `(.L_x_38) ;  /* 0x0000466000007945 */ /* 0x000fe20003800000 */
[-C--:B0-----:R-:W-:Y:S02]  /*33d0*/  IMAD R12, R27, R32.reuse, RZ ;  /* 0x000000201b0c7224 */ /* 0x081fe400078e02ff */
[----:B------:R-:W-:-:S04]  /*33e0*/  IMAD.WIDE.U32 R10, R35, R32, R10 ;  /* 0x00000020230a7225 */ /* 0x000fc800078e000a */
[----:B------:R-:W-:Y:S01]  /*33f0*/  IMAD R31, R35, R33, R12 ;  /* 0x00000021231f7224 */ /* 0x000fe200078e020c */
[----:B------:R-:W-:Y:S02]  /*3400*/  LEA R13, P0, R32, R10, 0x3 ;  /* 0x0000000a200d7211 */ /* 0x000fe400078018ff */
[----:B------:R-:W-:Y:S01]  /*3410*/  IADD3 R12, P1, R10, UR6, RZ ;  /* 0x000000060a0c7c10 */ /* 0x000fe2000ff3e0ff */
[----:B------:R-:W-:Y:S01]  /*3420*/  IMAD.IADD R31, R11, 0x1, R31 ;  /* 0x000000010b1f7824 */ /* 0x000fe200078e021f */
[----:B------:R-:W-:-:S04]  /*3430*/  IADD3 R10, P3, R13, UR6, RZ ;  /* 0x000000060d0a7c10 */ /* 0x000fc8000ff7e0ff */
[----:B------:R-:W-:Y:S02]  /*3440*/  LEA.HI.X R11, R32, R31, R33, 0x3, P0 ;  /* 0x0000001f200b7211 */ /* 0x000fe400000f1c21 */
[----:B---3-5:R-:W-:Y:S02]  /*3450*/  FSETP.NEU.AND P0, PT, R9, RZ, PT ;  /* 0x000000ff0900720b */ /* 0x028fe40003f0d000 */
[----:B------:R-:W-:Y:S02]  /*3460*/  IADD3.X R13, R31, UR7, RZ, P1, !PT ;  /* 0x000000071f0d7c10 */ /* 0x000fe40008ffe4ff */
[----:B------:R-:W-:-:S09]  /*3470*/  IADD3.X R11, R11, UR7, RZ, P3, !PT ;  /* 0x000000070b0b7c10 */ /* 0x000fd20009ffe4ff */
[----:B------:R-:W-:Y:S05]  /*3480*/  @!P0 BRA `(.L_x_39) ;  /* 0x00000034005c8947 */ /* 0x000fea0003800000 */
[----:B------:R-:W-:Y:S01]  /*3490*/  ULDC.64 UR6, c[0x0][0x5b8] ;  /* 0x00016e0000067ab9 */ /* 0x000fe20000000a00 */
[----:B------:R-:W-:Y:S01]  /*34a0*/  ISETP.GE.AND P0, PT, R36, 0x1, PT ;  /* 0x000000012400780c */ /* 0x000fe20003f06270 */
[----:B------:R-:W-:Y:S01]  /*34b0*/  IMAD R32, R34, UR6, RZ ;  /* 0x0000000622207c24 */ /* 0x000fe2000f8e02ff */
[----:B------:R-:W-:Y:S01]  /*34c0*/  ULDC.64 UR10, c[0x0][0x5a8] ;  /* 0x00016a00000a7ab9 */ /* 0x000fe20000000a00 */
[----:B------:R-:W-:Y:S01]  /*34d0*/  IMAD.WIDE.U32 R30, R7, UR6, R24 ;  /* 0x00000006071e7c25 */ /* 0x000fe2000f8e0018 */
[----:B------:R-:W-:Y:S01]  /*34e0*/  ISETP.LT.OR P4, PT, R29, 0x1, !P0 ;  /* 0x000000011d00780c */ /* 0x000fe20004781670 */
[----:B------:R-:W-:Y:S02]  /*34f0*/  BSSY B1, `(.L_x_40) ;  /* 0x000000c000017945 */ /* 0x000fe40003800000 */
[----:B------:R-:W-:Y:S01]  /*3500*/  IMAD R7, R7, UR7, R32 ;  /* 0x0000000707077c24 */ /* 0x000fe2000f8e0220 */
[----:B------:R-:W-:-:S03]  /*3510*/  ULDC.64 UR6, c[0x0][0x5b0] ;  /* 0x00016c0000067ab9 */ /* 0x000fc60000000a00 */
[----:B------:R-:W-:Y:S02]  /*3520*/  IMAD.IADD R31, R31, 0x1, R7 ;  /* 0x000000011f1f7824 */ /* 0x000fe400078e0207 */
[----:B------:R-:W-:Y:S02]  /*3530*/  IMAD R7, R27, UR6, RZ ;  /* 0x000000061b077c24 */ /* 0x000fe4000f8e02ff */
[----:B------:R-:W-:-:S04]  /*3540*/  IMAD.WIDE.U32 R24, R35, UR6, R30 ;  /* 0x0000000623187c25 */ /* 0x000fc8000f8e001e */
[----:B------:R-:W-:Y:S01]  /*3550*/  IMAD R7, R35, UR7, R7 ;  /* 0x0000000723077c24 */ /* 0x000fe2000f8e0207 */
[----:B------:R-:W-:-:S04]  /*3560*/  IADD3 R24, P1, R24, UR10, RZ ;  /* 0x0000000a18187c10 */ /* 0x000fc8000ff3e0ff */
[--C-:B------:R-:W-:Y:S02]  /*3570*/  IADD3.X R25, R25, UR11, R7.reuse, P1, !PT ;  /* 0x0000000b19197c10 */ /* 0x100fe40008ffe407 */
[----:B------:R-:W-:Y:S01]  /*3580*/  PRMT R7, RZ, 0x7610, R7 ;  /* 0x00007610ff077816 */ /* 0x000fe20000000007 */
[----:B------:R-:W-:Y:S06]  /*3590*/  @P4 BRA `(.L_x_41) ;  /* 0x0000000000044947 */ /* 0x000fec0003800000 */
[----:B------:R0:W5:Y:S02]  /*35a0*/  LDG.E.U8 R7, desc[UR18][R24.64] ;  /* 0x0000001218077981 */ /* 0x000164000c1e1100 */
.L_x_41:
[----:B------:R-:W-:Y:S05]  /*35b0*/  BSYNC B1 ;  /* 0x0000000000017941 */ /* 0x000fea0003800000 */
.L_x_40:
[----:B-----5:R-:W-:Y:S01]  /*35c0*/  LOP3.LUT R7, R7, 0xff, RZ, 0xc0, !PT ;  /* 0x000000ff07077812 */ /* 0x020fe200078ec0ff */
[----:B------:R-:W-:Y:S01]  /*35d0*/  BSSY B1, `(.L_x_42) ;  /* 0x000000b000017945 */ /* 0x000fe20003800000 */
[----:B------:R-:W-:Y:S02]  /*35e0*/  ISETP.LT.OR P3, PT, R29, 0x2, !P0 ;  /* 0x000000021d00780c */ /* 0x000fe40004761670 */
[----:B------:R-:W-:-:S05]  /*35f0*/  F2FP.F16.E5M2.UNPACK_B R7, R7 ;  /* 0x00000007ff07723e */ /* 0x000fca00020004ff */
[----:B------:R-:W-:Y:S01]  /*3600*/  HADD2.F32 R32, -RZ, R7.H0_H0 ;  /* 0x20000007ff207230 */ /* 0x000fe20000004100 */
[----:B------:R-:W-:-:S04]  /*3610*/  PRMT R7, RZ, 0x7610, R7 ;  /* 0x00007610ff077816 */ /* 0x000fc80000000007 */
[----:B------:R-:W-:-:S04]  /*3620*/  FMUL R32, R32, R9 ;  /* 0x0000000920207220 */ /* 0x000fc80000400000 */
[----:B--2---:R-:W-:-:S05]  /*3630*/  FFMA R32, R143, R8, R32 ;  /* 0x000000088f207223 */ /* 0x004fca0000000020 */
[----:B------:R-:W-:-:S05]  /*3640*/  F2FP.SATFINITE.E5M2.F32.PACK_AB_MERGE_C R33, RZ, R32, RZ ;  /* 0x00000020ff21723e */ /* 0x000fca00048060ff */
[----:B------:R1:W-:Y:S01]  /*3650*/  @!P4 STG.E.U8 desc[UR18][R12.64], R33 ;  /* 0x000000210c00c986 */ /* 0x0003e2000c101112 */
[----:B------:R-:W-:Y:S05]  /*3660*/  @P3 BRA `(.L_x_43) ;  /* 0x0000000000043947 */ /* 0x000fea0003800000 */
[----:B------:R2:W5:Y:S02]  /*3670*/  LDG.E.U8 R7, desc[UR18][R24.64+0x1] ;  /* 0x0000011218077981 */ /* 0x000564000c1e1100 */
.L_x_43:
[----:B------:R-:W-:Y:S05]  /*3680*/  BSYNC B1 ;  /* 0x0000000000017941 */ /* 0x000fea0003800000 */
.L_x_42:
[----:B-----5:R-:W-:Y:S01]  /*3690*/  LOP3.LUT R7, R7, 0xff, RZ, 0xc0, !PT ;  /* 0x000000ff07077812 */ /* 0x020fe200078ec0ff */
[----:B------:R-:W-:Y:S01]  /*36a0*/  BSSY B1, `(.L_x_44) ;  /* 0x0000013000017945 */ /* 0x000fe20003800000 */
[----:B-1----:R-:W-:Y:S02]  /*36b0*/  IADD3 R33, P1, R35, 0x8, RZ ;  /* 0x0000000823217810 */ /* 0x002fe40007f3e0ff */
[----:B------:R-:W-:-:S03]  /*36c0*/  F2FP.F16.E5M2.UNPACK_B R7, R7 ;  /* 0x00000007ff07723e */ /* 0x000fc600020004ff */
[----:B------:R-:W-:Y:S01]  /*36d0*/  IMAD.X R27, RZ, RZ, R27, P1 ;  /* 0x000000ffff1b7224 */ /* 0x000fe200008e061b */
[----:B------:R-:W-:Y:S01]  /*36e0*/  ISETP.GE.AND P1, PT, R36, 0x9, PT ;  /* 0x000000092400780c */ /* 0x000fe20003f26270 */
[----:B------:R-:W-:Y:S02]  /*36f0*/  HADD2.F32 R26, -RZ, R7.H0_H0 ;  /* 0x20000007ff1a7230 */ /* 0x000fe40000004100 */
[----:B------:R-:W-:Y:S01]  /*3700*/  IMAD.WIDE.U32 R30, R33, UR6, R30 ;  /* 0x00000006211e7c25 */ /* 0x000fe2000f8e001e */
[----:B------:R-:W-:-:S03]  /*3710*/  ISETP.LT.OR P5, PT, R29, 0x1, !P1 ;  /* 0x000000011d00780c */ /* 0x000fc60004fa1670 */
[----:B------:R-:W-:Y:S01]  /*3720*/  FMUL R7, R26, R9 ;  /* 0x000000091a077220 */ /* 0x000fe20000400000 */
[----:B------:R-:W-:-:S03]  /*3730*/  IMAD R26, R27, UR6, RZ ;  /* 0x000000061b1a7c24 */ /* 0x000fc6000f8e02ff */
[----:B------:R-:W-:Y:S01]  /*3740*/  FFMA R7, R138, R8, R7 ;  /* 0x000000088a077223 */ /* 0x000fe20000000007 */
[----:B------:R-:W-:Y:S01]  /*3750*/  IMAD R33, R33, UR7, R26 ;  /* 0x0000000721217c24 */ /* 0x000fe2000f8e021a */
[----:B------:R-:W-:-:S03]  /*3760*/  IADD3 R26, P4, R30, UR10, RZ ;  /* 0x0000000a1e1a7c10 */ /* 0x000fc6000ff9e0ff */
[----:B------:R-:W-:Y:S02]  /*3770*/  F2FP.SATFINITE.E5M2.F32.PACK_AB_MERGE_C R35, RZ, R7, RZ ;  /* 0x00000007ff23723e */ /* 0x000fe400048060ff */
[----:B------:R-:W-:Y:S02]  /*3780*/  IADD3.X R27, R31, UR11, R33, P4, !PT ;  /* 0x0000000b1f1b7c10 */ /* 0x000fe4000a7fe421 */
[----:B------:R-:W-:Y:S01]  /*3790*/  PRMT R7, RZ, 0x7610, R7 ;  /* 0x00007610ff077816 */ /* 0x000fe20000000007 */
[----:B------:R1:W-:Y:S01]  /*37a0*/  @!P3 STG.E.U8 desc[UR18][R12.64+0x1], R35 ;  /* 0x000001230c00b986 */ /* 0x0003e2000c101112 */
[----:B------:R-:W-:Y:S05]  /*37b0*/  @P5 BRA `(.L_x_45) ;  /* 0x0000000000045947 */ /* 0x000fea0003800000 */
[----:B------:R3:W5:Y:S02]  /*37c0*/  LDG.E.U8 R7, desc[UR18][R26.64] ;  /* 0x000000121a077981 */ /* 0x000764000c1e1100 */
.L_x_45:
[----:B------:R-:W-:Y:S05]  /*37d0*/  BSYNC B1 ;  /* 0x0000000000017941 */ /* 0x000fea0003800000 */
.L_x_44:
[----:B-----5:R-:W-:Y:S01]  /*37e0*/  LOP3.LUT R7, R7, 0xff, RZ, 0xc0, !PT ;  /* 0x000000ff07077812 */ /* 0x020fe200078ec0ff */
[----:B------:R-:W-:Y:S01]  /*37f0*/  BSSY B1, `(.L_x_46) ;  /* 0x000000b000017945 */ /* 0x000fe20003800000 */
[----:B------:R-:W-:Y:S02]  /*3800*/  ISETP.LT.OR P3, PT, R29, 0x2, !P1 ;  /* 0x000000021d00780c */ /* 0x000fe40004f61670 */
[----:B------:R-:W-:-:S05]  /*3810*/  F2FP.F16.E5M2.UNPACK_B R7, R7 ;  /* 0x00000007ff07723e */ /* 0x000fca00020004ff */
[----:B------:R-:W-:Y:S01]  /*3820*/  HADD2.F32 R30, -RZ, R7.H0_H0 ;  /* 0x20000007ff1e7230 */ /* 0x000fe20000004100 */
[----:B------:R-:W-:-:S04]  /*3830*/  PRMT R7, RZ, 0x7610, R7 ;  /* 0x00007610ff077816 */ /* 0x000fc80000000007 */
[----:B------:R-:W-:-:S04]  /*3840*/  FMUL R30, R30, R9 ;  /* 0x000000091e1e7220 */ /* 0x000fc80000400000 */
[----:B------:R-:W-:-:S05]  /*3850*/  FFMA R30, R141, R8, R30 ;  /* 0x000000088d1e7223 */ /* 0x000fca000000001e */
[----:B------:R-:W-:-:S05]  /*3860*/  F2FP.SATFINITE.E5M2.F32.PACK_AB_MERGE_C R31, RZ, R30, RZ ;  /* 0x0000001eff1f723e */ /* 0x000fca00048060ff */
[----:B------:R4:W-:Y:S01]  /*3870*/  @!P5 STG.E.U8 desc[UR18][R10.64], R31 ;  /* 0x0000001f0a00d986 */ /* 0x0009e2000c101112 */
[----:B------:R-:W-:Y:S05]  /*3880*/  @P3 BRA `(.L_x_47) ;  /* 0x0000000000043947 */ /* 0x000fea0003800000 */
[----:B------:R0:W5:Y:S02]  /*3890*/  LDG.E.U8 R7, desc[UR18][R26.64+0x1] ;  /* 0x000001121a077981 */ /* 0x000164000c1e1100 */
.L_x_47:
[----:B------:R-:W-:Y:S05]  /*38a0*/  BSYNC B1 ;  /* 0x0000000000017941 */ /* 0x000fea0003800000 */
.L_x_46:
[----:B-----5:R-:W-:Y:S01]  /*38b0*/  LOP3.LUT R7, R7, 0xff, RZ, 0xc0, !PT ;  /* 0x000000ff07077812 */ /* 0x020fe200078ec0ff */
[----:B------:R-:W-:Y:S01]  /*38c0*/  BSSY B1, `(.L_x_48) ;  /* 0x000000b000017945 */ /* 0x000fe20003800000 */
[----:B------:R-:W-:Y:S02]  /*38d0*/  ISETP.LT.OR P4, PT, R29, 0x9, !P0 ;  /* 0x000000091d00780c */ /* 0x000fe40004781670 */
[----:B------:R-:W-:-:S05]  /*38e0*/  F2FP.F16.E5M2.UNPACK_B R7, R7 ;  /* 0x00000007ff07723e */ /* 0x000fca00020004ff */
[----:B------:R-:W-:-:S05]  /*38f0*/  HADD2.F32 R30, -RZ, R7.H0_H0 ;  /* 0x20000007ff1e7230 */ /* 0x000fca0000004100 */
[----:B------:R-:W-:-:S04]  /*3900*/  FMUL R7, R30, R9 ;  /* 0x000000091e077220 */ /* 0x000fc80000400000 */
[----:B------:R-:W-:-:S05]  /*3910*/  FFMA R7, R136, R8, R7 ;  /* 0x0000000888077223 */ /* 0x000fca0000000007 */
[----:B----4-:R-:W-:Y:S02]  /*3920*/  F2FP.SATFINITE.E5M2.F32.PACK_AB_MERGE_C R31, RZ, R7, RZ ;  /* 0x00000007ff1f723e */ /* 0x010fe400048060ff */
[----:B------:R-:W-:-:S03]  /*3930*/  PRMT R7, RZ, 0x7610, R7 ;  /* 0x00007610ff077816 */ /* 0x000fc60000000007 */
[----:B------:R4:W-:Y:S01]  /*3940*/  @!P3 STG.E.U8 desc[UR18][R10.64+0x1], R31 ;  /* 0x0000011f0a00b986 */ /* 0x0009e2000c101112 */
[----:B------:R-:W-:Y:S05]  /*3950*/  @P4 BRA `(.L_x_49) ;  /* 0x0000000000044947 */ /* 0x000fea0003800000 */
[----:B------:R0:W5:Y:S02]  /*3960*/  LDG.E.U8 R7, desc[UR18][R24.64+0x8] ;  /* 0x0000081218077981 */ /* 0x000164000c1e1100 */
.L_x_49:
[----:B------:R-:W-:Y:S05]  /*3970*/  BSYNC B1 ;  /* 0x0000000000017941 */ /* 0x000fea0003800000 */
.L_x_48:
        /* <DEDUP_REMOVED lines=8> */
[----:B----4-:R-:W-:-:S05]  /*3a00*/  F2FP.SATFINITE.E5M2.F32.PACK_AB_MERGE_C R31, RZ, R30, RZ ;  /* 0x0000001eff1f723e */ /* 0x010fca00048060ff */
[----:B------:R4:W-:Y:S01]  /*3a10*/  @!P4 STG.E.U8 desc[UR18][R12.64+0x8], R31 ;  /* 0x0000081f0c00c986 */ /* 0x0009e2000c101112 */
[----:B------:R-:W-:Y:S05]  /*3a20*/  @P3 BRA `(.L_x_51) ;  /* 0x0000000000043947 */ /* 0x000fea0003800000 */
[----:B------:R0:W5:Y:S02]  /*3a30*/  LDG.E.U8 R7, desc[UR18][R24.64+0x9] ;  /* 0x0000091218077981 */ /* 0x000164000c1e1100 */
.L_x_51:
[----:B------:R-:W-:Y:S05]  /*3a40*/  BSYNC B1 ;  /* 0x0000000000017941 */ /* 0x000fea0003800000 */
.L_x_50:
        /* <DEDUP_REMOVED lines=12> */
.L_x_53:
[----:B------:R-:W-:Y:S05]  /*3b10*/  BSYNC B1 ;  /* 0x0000000000017941 */ /* 0x000fea0003800000 */
.L_x_52:
        /* <DEDUP_REMOVED lines=12> */
.L_x_55:
[----:B------:R-:W-:Y:S05]  /*3be0*/  BSYNC B1 ;  /* 0x0000000000017941 */ /* 0x000fea0003800000 */
.L_x_54:
        /* <DEDUP_REMOVED lines=12> */
.L_x_57:
[----:B------:R-:W-:Y:S05]  /*3cb0*/  BSYNC B1 ;  /* 0x0000000000017941 */ /* 0x000fea0003800000 */
.L_x_56:
        /* <DEDUP_REMOVED lines=12> */
.L_x_59:
[----:B------:R-:W-:Y:S05]  /*3d80*/  BSYNC B1 ;  /* 0x0000000000017941 */ /* 0x000fea0003800000 */
.L_x_58:
        /* <DEDUP_REMOVED lines=12> */
.L_x_61:
[----:B------:R-:W-:Y:S05]  /*3e50*/  BSYNC B1 ;  /* 0x0000000000017941 */ /* 0x000fea0003800000 */
.L_x_60:
        /* <DEDUP_REMOVED lines=12> */
.L_x_63:
[----:B------:R-:W-:Y:S05]  /*3f20*/  BSYNC B1 ;  /* 0x0000000000017941 */ /* 0x000fea0003800000 */
.L_x_62:
        /* <DEDUP_REMOVED lines=12> */
.L_x_65:
[----:B------:R-:W-:Y:S05]  /*3ff0*/  BSYNC B1 ;  /* 0x0000000000017941 */ /* 0x000fea0003800000 */
.L_x_64:
        /* <DEDUP_REMOVED lines=12> */
.L_x_67:
[----:B------:R-:W-:Y:S05]  /*40c0*/  BSYNC B1 ;  /* 0x0000000000017941 */ /* 0x000fea0003800000 */
.L_x_66:
        /* <DEDUP_REMOVED lines=12> */
.L_x_69:
[----:B------:R-:W-:Y:S05]  /*4190*/  BSYNC B1 ;  /* 0x0000000000017941 */ /* 0x000fea0003800000 */
.L_x_68:
        /* <DEDUP_REMOVED lines=12> */
.L_x_71:
[----:B------:R-:W-:Y:S05]  /*4260*/  BSYNC B1 ;  /* 0x0000000000017941 */ /* 0x000fea0003800000 */
.L_x_70:
        /* <DEDUP_REMOVED lines=12> */
.L_x_73:
[----:B------:R-:W-:Y:S05]  /*4330*/  BSYNC B1 ;  /* 0x0000000000017941 */ /* 0x000fea0003800000 */
.L_x_72:
        /* <DEDUP_REMOVED lines=12> */
.L_x_75:
[----:B------:R-:W-:Y:S05]  /*4400*/  BSYNC B1 ;  /* 0x0000000000017941 */ /* 0x000fea0003800000 */
.L_x_74:
        /* <DEDUP_REMOVED lines=12> */
.L_x_77:
[----:B------:R-:W-:Y:S05]  /*44d0*/  BSYNC B1 ;  /* 0x0000000000017941 */ /* 0x000fea0003800000 */
.L_x_76:
        /* <DEDUP_REMOVED lines=12> */
.L_x_79:
[----:B------:R-:W-:Y:S05]  /*45a0*/  BSYNC B1 ;  /* 0x0000000000017941 */ /* 0x000fea0003800000 */
.L_x_78:
        /* <DEDUP_REMOVED lines=12> */
.L_x_81:
[----:B------:R-:W-:Y:S05]  /*4670*/  BSYNC B1 ;  /* 0x0000000000017941 */ /* 0x000fea0003800000 */
.L_x_80:
        /* <DEDUP_REMOVED lines=12> */
.L_x_83:
[----:B------:R-:W-:Y:S05]  /*4740*/  BSYNC B1 ;  /* 0x0000000000017941 */ /* 0x000fea0003800000 */
.L_x_82:
        /* <DEDUP_REMOVED lines=12> */
.L_x_85:
[----:B------:R-:W-:Y:S05]  /*4810*/  BSYNC B1 ;  /* 0x0000000000017941 */ /* 0x000fea0003800000 */
.L_x_84:
        /* <DEDUP_REMOVED lines=12> */
.L_x_87:
[----:B------:R-:W-:Y:S05]  /*48e0*/  BSYNC B1 ;  /* 0x0000000000017941 */ /* 0x000fea0003800000 */
.L_x_86:
        /* <DEDUP_REMOVED lines=12> */
.L_x_89:
[----:B------:R-:W-:Y:S05]  /*49b0*/  BSYNC B1 ;  /* 0x0000000000017941 */ /* 0x000fea0003800000 */
.L_x_88:
        /* <DEDUP_REMOVED lines=12> */
.L_x_91:
[----:B------:R-:W-:Y:S05]  /*4a80*/  BSYNC B1 ;  /* 0x0000000000017941 */ /* 0x000fea0003800000 */
.L_x_90:
        /* <DEDUP_REMOVED lines=12> */
.L_x_93:
[----:B------:R-:W-:Y:S05]  /*4b50*/  BSYNC B1 ;  /* 0x0000000000017941 */ /* 0x000fea0003800000 */
.L_x_92:
        /* <DEDUP_REMOVED lines=12> */
.L_x_95:
[----:B------:R-:W-:Y:S05]  /*4c20*/  BSYNC B1 ;  /* 0x0000000000017941 */ /* 0x000fea0003800000 */
.L_x_94:
        /* <DEDUP_REMOVED lines=12> */
.L_x_97:
[----:B------:R-:W-:Y:S05]  /*4cf0*/  BSYNC B1 ;  /* 0x0000000000017941 */ /* 0x000fea0003800000 */
.L_x_96:
        /* <DEDUP_REMOVED lines=12> */
.L_x_99:
[----:B------:R-:W-:Y:S05]  /*4dc0*/  BSYNC B1 ;  /* 0x0000000000017941 */ /* 0x000fea0003800000 */
.L_x_98:
        /* <DEDUP_REMOVED lines=12> */
.L_x_101:
[----:B------:R-:W-:Y:S05]  /*4e90*/  BSYNC B1 ;  /* 0x0000000000017941 */ /* 0x000fea0003800000 */
.L_x_100:
        /* <DEDUP_REMOVED lines=12> */
.L_x_103:
[----:B------:R-:W-:Y:S05]  /*4f60*/  BSYNC B1 ;  /* 0x0000000000017941 */ /* 0x000fea0003800000 */
.L_x_102:
        /* <DEDUP_REMOVED lines=12> */
.L_x_105:
[----:B------:R-:W-:Y:S05]  /*5030*/  BSYNC B1 ;  /* 0x0000000000017941 */ /* 0x000fea0003800000 */
.L_x_104:
        /* <DEDUP_REMOVED lines=12> */
.L_x_107:
[----:B------:R-:W-:Y:S05]  /*5100*/  BSYNC B1 ;  /* 0x0000000000017941 */ /* 0x000fea0003800000 */
.L_x_106:
        /* <DEDUP_REMOVED lines=12> */
.L_x_109:
[----:B------:R-:W-:Y:S05]  /*51d0*/  BSYNC B1 ;  /* 0x0000000000017941 */ /* 0x000fea0003800000 */
.L_x_108:
        /* <DEDUP_REMOVED lines=12> */
.L_x_111:
[----:B------:R-:W-:Y:S05]  /*52a0*/  BSYNC B1 ;  /* 0x0000000000017941 */ /* 0x000fea0003800000 */
.L_x_110:
        /* <DEDUP_REMOVED lines=12> */
.L_x_113:
[----:B------:R-:W-:Y:S05]  /*5370*/  BSYNC B1 ;  /* 0x0000000000017941 */ /* 0x000fea0003800000 */
.L_x_112:
        /* <DEDUP_REMOVED lines=12> */
.L_x_115:
[----:B------:R-:W-:Y:S05]  /*5440*/  BSYNC B1 ;  /* 0x0000000000017941 */ /* 0x000fea0003800000 */
.L_x_114:
        /* <DEDUP_REMOVED lines=12> */
.L_x_117:
[----:B------:R-:W-:Y:S05]  /*5510*/  BSYNC B1 ;  /* 0x0000000000017941 */ /* 0x000fea0003800000 */
.L_x_116:
        /* <DEDUP_REMOVED lines=12> */
.L_x_119:
[----:B------:R-:W-:Y:S05]  /*55e0*/  BSYNC B1 ;  /* 0x0000000000017941 */ /* 0x000fea0003800000 */
.L_x_118:
        /* <DEDUP_REMOVED lines=12> */
.L_x_121:
[----:B------:R-:W-:Y:S05]  /*56b0*/  BSYNC B1 ;  /* 0x0000000000017941 */ /* 0x000fea0003800000 */
.L_x_120:
        /* <DEDUP_REMOVED lines=12> */
.L_x_123:
[----:B------:R-:W-:Y:S05]  /*5780*/  BSYNC B1 ;  /* 0x0000000000017941 */ /* 0x000fea0003800000 */
.L_x_122:
        /* <DEDUP_REMOVED lines=12> */
.L_x_125:
[----:B------:R-:W-:Y:S05]  /*5850*/  BSYNC B1 ;  /* 0x0000000000017941 */ /* 0x000fea0003800000 */
.L_x_124:
        /* <DEDUP_REMOVED lines=12> */
.L_x_127:
[----:B------:R-:W-:Y:S05]  /*5920*/  BSYNC B1 ;  /* 0x0000000000017941 */ /* 0x000fea0003800000 */
.L_x_126:
        /* <DEDUP_REMOVED lines=12> */
.L_x_129:
[----:B------:R-:W-:Y:S05]  /*59f0*/  BSYNC B1 ;  /* 0x0000000000017941 */ /* 0x000fea0003800000 */
.L_x_128:
        /* <DEDUP_REMOVED lines=12> */
.L_x_131:
[----:B------:R-:W-:Y:S05]  /*5ac0*/  BSYNC B1 ;  /* 0x0000000000017941 */ /* 0x000fea0003800000 */
.L_x_130:
        /* <DEDUP_REMOVED lines=12> */
.L_x_133:
[----:B------:R-:W-:Y:S05]  /*5b90*/  BSYNC B1 ;  /* 0x0000000000017941 */ /* 0x000fea0003800000 */
.L_x_132:
        /* <DEDUP_REMOVED lines=12> */
.L_x_135:
[----:B------:R-:W-:Y:S05]  /*5c60*/  BSYNC B1 ;  /* 0x0000000000017941 */ /* 0x000fea0003800000 */
.L_x_134:
        /* <DEDUP_REMOVED lines=12> */
.L_x_137:
[----:B------:R-:W-:Y:S05]  /*5d30*/  BSYNC B1 ;  /* 0x0000000000017941 */ /* 0x000fea0003800000 */
.L_x_136:
        /* <DEDUP_REMOVED lines=12> */
.L_x_139:
[----:B------:R-:W-:Y:S05]  /*5e00*/  BSYNC B1 ;  /* 0x0000000000017941 */ /* 0x000fea0003800000 */
.L_x_138:
        /* <DEDUP_REMOVED lines=12> */
.L_x_141:
[----:B------:R-:W-:Y:S05]  /*5ed0*/  BSYNC B1 ;  /* 0x0000000000017941 */ /* 0x000fea0003800000 */
.L_x_140:
        /* <DEDUP_REMOVED lines=12> */
.L_x_143:
[----:B------:R-:W-:Y:S05]  /*5fa0*/  BSYNC B1 ;  /* 0x0000000000017941 */ /* 0x000fea0003800000 */
.L_x_142:
        /* <DEDUP_REMOVED lines=12> */
.L_x_145:
[----:B------:R-:W-:Y:S05]  /*6070*/  BSYNC B1 ;  /* 0x0000000000017941 */ /* 0x000fea0003800000 */
.L_x_144:
        /* <DEDUP_REMOVED lines=12> */
.L_x_147:
[----:B------:R-:W-:Y:S05]  /*6140*/  BSYNC B1 ;  /* 0x0000000000017941 */ /* 0x000fea0003800000 */
.L_x_146:
        /* <DEDUP_REMOVED lines=12> */
.L_x_149:
[----:B------:R-:W-:Y:S05]  /*6210*/  BSYNC B1 ;  /* 0x0000000000017941 */ /* 0x000fea0003800000 */
.L_x_148:
        /* <DEDUP_REMOVED lines=12> */
.L_x_151:
[----:B------:R-:W-:Y:S05]  /*62e0*/  BSYNC B1 ;  /* 0x0000000000017941 */ /* 0x000fea0003800000 */
.L_x_150:
        /* <DEDUP_REMOVED lines=12> */
.L_x_153:
[----:B------:R-:W-:Y:S05]  /*63b0*/  BSYNC B1 ;  /* 0x0000000000017941 */ /* 0x000fea0003800000 */
.L_x_152:
        /* <DEDUP_REMOVED lines=12> */
.L_x_155:
[----:B------:R-:W-:Y:S05]  /*6480*/  BSYNC B1 ;  /* 0x0000000000017941 */ /* 0x000fea0003800000 */
.L_x_154:
        /* <DEDUP_REMOVED lines=12> */
.L_x_157:
[----:B------:R-:W-:Y:S05]  /*6550*/  BSYNC B1 ;  /* 0x0000000000017941 */ /* 0x000fea0003800000 */
.L_x_156:
        /* <DEDUP_REMOVED lines=8> */
[----:B0-----:R-:W-:-:S05]  /*65e0*/  F2FP.SATFINITE.E5M2.F32.PACK_AB_MERGE_C R19, RZ, R20, RZ ;  /* 0x00000014ff13723e */ /* 0x001fca00048060ff */
[----:B------:R0:W-:Y:S01]  /*65f0*/  @!P4 STG.E.U8 desc[UR18][R10.64+0x70], R19 ;  /* 0x000070130a00c986 */ /* 0x0001e2000c101112 */
[----:B------:R-:W-:Y:S05]  /*6600*/  @P3 BRA `(.L_x_159) ;  /* 0x0000000000043947 */ /* 0x000fea0003800000 */
[----:B------:R0:W5:Y:S02]  /*6610*/  LDG.E.U8 R7, desc[UR18][R26.64+0x71] ;  /* 0x000071121a077981 */ /* 0x000164000c1e1100 */
.L_x_159:
[----:B------:R-:W-:Y:S05]  /*6620*/  BSYNC B1 ;  /* 0x0000000000017941 */ /* 0x000fea0003800000 */
.L_x_158:
[----:B-----5:R-:W-:Y:S01]  /*6630*/  LOP3.LUT R7, R7, 0xff, RZ, 0xc0, !PT ;  /* 0x000000ff07077812 */ /* 0x020fe200078ec0ff */
[----:B------:R-:W-:Y:S01]  /*6640*/  BSSY B1, `(.L_x_160) ;  /* 0x000000b000017945 */ /* 0x000fe20003800000 */
[----:B------:R-:W-:Y:S02]  /*6650*/  ISETP.LT.OR P4, PT, R29, 0x79, !P0 ;  /* 0x000000791d00780c */ /* 0x000fe40004781670 */
[----:B------:R-:W-:-:S05]  /*6660*/  F2FP.F16.E5M2.UNPACK_B R7, R7 ;  /* 0x00000007ff07723e */ /* 0x000fca00020004ff */
[----:B------:R-:W-:-:S05]  /*6670*/  HADD2.F32 R20, -RZ, R7.H0_H0 ;  /* 0x20000007ff147230 */ /* 0x000fca0000004100 */
[----:B------:R-:W-:-:S04]  /*6680*/  FMUL R7, R20, R9 ;  /* 0x0000000914077220 */ /* 0x000fc80000400000 */
[----:B------:R-:W-:-:S05]  /*6690*/  FFMA R7, R18, R8, R7 ;  /* 0x0000000812077223 */ /* 0x000fca0000000007 */
[----:B0-----:R-:W-:Y:S02]  /*66a0*/  F2FP.SATFINITE.E5M2.F32.PACK_AB_MERGE_C R19, RZ, R7, RZ ;  /* 0x00000007ff13723e */ /* 0x001fe400048060ff */
[----:B------:R-:W-:-:S03]  /*66b0*/  PRMT R7, RZ, 0x7610, R7 ;  /* 0x00007610ff077816 */ /* 0x000fc60000000007 */
[----:B------:R0:W-:Y:S01]  /*66c0*/  @!P3 STG.E.U8 desc[UR18][R10.64+0x71], R19 ;  /* 0x000071130a00b986 */ /* 0x0001e2000c101112 */
[----:B------:R-:W-:Y:S05]  /*66d0*/  @P4 BRA `(.L_x_161) ;  /* 0x0000000000044947 */ /* 0x000fea0003800000 */
[----:B------:R0:W5:Y:S02]  /*66e0*/  LDG.E.U8 R7, desc[UR18][R24.64+0x78] ;  /* 0x0000781218077981 */ /* 0x000164000c1e1100 */
.L_x_161:
[----:B------:R-:W-:Y:S05]  /*66f0*/  BSYNC B1 ;  /* 0x0000000000017941 */ /* 0x000fea0003800000 */
.L_x_160:
        /* <DEDUP_REMOVED lines=12> */
.L_x_163:
[----:B------:R-:W-:Y:S05]  /*67c0*/  BSYNC B1 ;  /* 0x0000000000017941 */ /* 0x000fea0003800000 */
.L_x_162:
        /* <DEDUP_REMOVED lines=12> */
.L_x_165:
[----:B------:R-:W-:Y:S05]  /*6890*/  BSYNC B1 ;  /* 0x0000000000017941 */ /* 0x000fea0003800000 */
.L_x_164:
[----:B-----5:R-:W-:Y:S01]  /*68a0*/  LOP3.LUT R7, R7, 0xff, RZ, 0xc0, !PT ;  /* 0x000000ff07077812 */ /* 0x020fe200078ec0ff */
[----:B------:R-:W-:Y:S01]  /*68b0*/  BSSY B1, `(.L_x_166) ;  /* 0x000000b000017945 */ /* 0x000fe20003800000 */
[----:B------:R-:W-:Y:S02]  /*68c0*/  ISETP.LT.OR P1, PT, R29, 0x7a, !P1 ;  /* 0x0000007a1d00780c */ /* 0x000fe40004f21670 */
[----:B------:R-:W-:-:S05]  /*68d0*/  F2FP.F16.E5M2.UNPACK_B R7, R7 ;  /* 0x00000007ff07723e */ /* 0x000fca00020004ff */
[----:B01----:R-:W-:Y:S01]  /*68e0*/  HADD2.F32 R12, -RZ, R7.H0_H0 ;  /* 0x20000007ff0c7230 */ /* 0x003fe20000004100 */
[----:B------:R-:W-:-:S04]  /*68f0*/  PRMT R7, RZ, 0x7610, R7 ;  /* 0x00007610ff077816 */ /* 0x000fc80000000007 */
[----:B------:R-:W-:-:S04]  /*6900*/  FMUL R12, R12, R9 ;  /* 0x000000090c0c7220 */ /* 0x000fc80000400000 */
[----:B------:R-:W-:-:S05]  /*6910*/  FFMA R12, R17, R8, R12 ;  /* 0x00000008110c7223 */ /* 0x000fca000000000c */
[----:B------:R-:W-:-:S05]  /*6920*/  F2FP.SATFINITE.E5M2.F32.PACK_AB_MERGE_C R13, RZ, R12, RZ ;  /* 0x0000000cff0d723e */ /* 0x000fca00048060ff */
[----:B------:R0:W-:Y:S01]  /*6930*/  @!P3 STG.E.U8 desc[UR18][R10.64+0x78], R13 ;  /* 0x0000780d0a00b986 */ /* 0x0001e2000c101112 */
[----:B------:R-:W-:Y:S05]  /*6940*/  @P1 BRA `(.L_x_167) ;  /* 0x0000000000041947 */ /* 0x000fea0003800000 */
[----:B------:R1:W5:Y:S02]  /*6950*/  LDG.E.U8 R7, desc[UR18][R26.64+0x79] ;  /* 0x000079121a077981 */ /* 0x000364000c1e1100 */
.L_x_167:
[----:B------:R-:W-:Y:S05]  /*6960*/  BSYNC B1 ;  /* 0x0000000000017941 */ /* 0x000fea0003800000 */
.L_x_166:
[----:B------:R-:W-:Y:S05]  /*6970*/  @P1 BRA `(.L_x_168) ;  /* 0x0000001000281947 */ /* 0x000fea0003800000 */
[----:B-----5:R-:W-:-:S04]  /*6980*/  LOP3.LUT R7, R7, 0xff, RZ, 0xc0, !PT ;  /* 0x000000ff07077812 */ /* 0x020fc800078ec0ff */
[----:B------:R-:W-:-:S05]  /*6990*/  F2FP.F16.E5M2.UNPACK_B R7, R7 ;  /* 0x00000007ff07723e */ /* 0x000fca00020004ff */
[----:B------:R-:W-:-:S05]  /*69a0*/  HADD2.F32 R12, -RZ, R7.H0_H0 ;  /* 0x20000007ff0c7230 */ /* 0x000fca0000004100 */
[----:B------:R-:W-:-:S04]  /*69b0*/  FMUL R7, R12, R9 ;  /* 0x000000090c077220 */ /* 0x000fc80000400000 */
[----:B------:R-:W-:-:S05]  /*69c0*/  FFMA R7, R16, R8, R7 ;  /* 0x0000000810077223 */ /* 0x000fca0000000007 */
[----:B------:R-:W-:-:S05]  /*69d0*/  F2FP.SATFINITE.E5M2.F32.PACK_AB_MERGE_C R7, RZ, R7, RZ ;  /* 0x00000007ff07723e */ /* 0x000fca00048060ff */
[----:B------:R0:W-:Y:S01]  /*69e0*/  STG.E.U8 desc[UR18][R10.64+0x79], R7 ;  /* 0x000079070a007986 */ /* 0x0001e2000c101112 */
[----:B------:R-:W-:Y:S05]  /*69f0*/  BRA `(.L_x_168) ;  /* 0x0000001000087947 */ /* 0x000fea0003800000 */
.L_x_39:
[----:B------:R-:W-:Y:S01]  /*6a00*/  ISETP.GE.AND P1, PT, R36, 0x1, PT ;  /* 0x000000012400780c */ /* 0x000fe20003f26270 */
[-C--:B--2---:R-:W-:Y:S01]  /*6a10*/  FMUL R143, R143, R8.reuse ;  /* 0x000000088f8f7220 */ /* 0x084fe20000400000 */
[-C--:B------:R-:W-:Y:S01]  /*6a20*/  FMUL R138, R138, R8.reuse ;  /* 0x000000088a8a7220 */ /* 0x080fe20000400000 */
[----:B------:R-:W-:Y:S01]  /*6a30*/  ISETP.GE.AND P0, PT, R36, 0x9, PT ;  /* 0x000000092400780c */ /* 0x000fe20003f06270 */
[-C--:B------:R-:W-:Y:S01]  /*6a40*/  FMUL R141, R141, R8.reuse ;  /* 0x000000088d8d7220 */ /* 0x080fe20000400000 */
[C---:B------:R-:W-:Y:S01]  /*6a50*/  ISETP.LT.OR P4, PT, R29.reuse, 0x1, !P1 ;  /* 0x000000011d00780c */ /* 0x040fe20004f81670 */
[-C--:B------:R-:W-:Y:S01]  /*6a60*/  FMUL R136, R136, R8.reuse ;  /* 0x0000000888887220 */ /* 0x080fe20000400000 */
[----:B------:R-:W-:Y:S01]  /*6a70*/  ISETP.LT.OR P5, PT, R29, 0x2, !P1 ;  /* 0x000000021d00780c */ /* 0x000fe20004fa1670 */
[-C--:B------:R-:W-:Y:S01]  /*6a80*/  FMUL R139, R139, R8.reuse ;  /* 0x000000088b8b7220 */ /* 0x080fe20000400000 */
[----:B------:R-:W-:Y:S01]  /*6a90*/  F2FP.SATFINITE.E5M2.F32.PACK_AB_MERGE_C R143, RZ, R143, RZ ;  /* 0x0000008fff8f723e */ /* 0x000fe200048060ff */
[----:B------:R-:W-:Y:S01]  /*6aa0*/  FMUL R134, R134, R8 ;  /* 0x0000000886867220 */ /* 0x000fe20000400000 */
[----:B------:R-:W-:Y:S01]  /*6ab0*/  F2FP.SATFINITE.E5M2.F32.PACK_AB_MERGE_C R7, RZ, R138, RZ ;  /* 0x0000008aff07723e */ /* 0x000fe200048060ff */
[-C--:B------:R-:W-:Y:S01]  /*6ac0*/  FMUL R137, R137, R8.reuse ;  /* 0x0000000889897220 */ /* 0x080fe20000400000 */
[C---:B------:R-:W-:Y:S01]  /*6ad0*/  ISETP.LT.OR P3, PT, R29.reuse, 0x1, !P0 ;  /* 0x000000011d00780c */ /* 0x040fe20004761670 */
[-C--:B------:R-:W-:Y:S01]  /*6ae0*/  FMUL R132, R132, R8.reuse ;  /* 0x0000000884847220 */ /* 0x080fe20000400000 */
[----:B------:R-:W-:Y:S01]  /*6af0*/  ISETP.LT.OR P6, PT, R29, 0xa, !P1 ;  /* 0x0000000a1d00780c */ /* 0x000fe20004fc1670 */
[-C--:B------:R-:W-:Y:S01]  /*6b00*/  FMUL R135, R135, R8.reuse ;  /* 0x0000000887877220 */ /* 0x080fe20000400000 */
[----:B------:R-:W-:Y:S01]  /*6b10*/  F2FP.SATFINITE.E5M2.F32.PACK_AB_MERGE_C R141, RZ, R141, RZ ;  /* 0x0000008dff8d723e */ /* 0x000fe200048060ff */
[----:B------:R-:W-:Y:S01]  /*6b20*/  @!P4 STG.E.U8 desc[UR18][R12.64], R143 ;  /* 0x0000008f0c00c986 */ /* 0x000fe2000c101112 */
[C---:B------:R-:W-:Y:S01]  /*6b30*/  ISETP.LT.OR P4, PT, R29.reuse, 0x2, !P0 ;  /* 0x000000021d00780c */ /* 0x040fe20004781670 */
[----:B------:R-:W-:Y:S01]  /*6b40*/  FMUL R130, R130, R8 ;  /* 0x0000000882827220 */ /* 0x000fe20000400000 */
[----:B------:R-:W-:Y:S01]  /*6b50*/  F2FP.SATFINITE.E5M2.F32.PACK_AB_MERGE_C R25, RZ, R136, RZ ;  /* 0x00000088ff19723e */ /* 0x000fe200048060ff */
[----:B------:R0:W-:Y:S01]  /*6b60*/  @!P5 STG.E.U8 desc[UR18][R12.64+0x1], R7 ;  /* 0x000001070c00d986 */ /* 0x0001e2000c101112 */
[----:B------:R-:W-:Y:S01]  /*6b70*/  ISETP.LT.OR P5, PT, R29, 0x9, !P1 ;  /* 0x000000091d00780c */ /* 0x000fe20004fa1670 */
[-C--:B------:R-:W-:Y:S01]  /*6b80*/  FMUL R133, R133, R8.reuse ;  /* 0x0000000885857220 */ /* 0x080fe20000400000 */
[----:B------:R-:W-:Y:S01]  /*6b90*/  F2FP.SATFINITE.E5M2.F32.PACK_AB_MERGE_C R139, RZ, R139, RZ ;  /* 0x0000008bff8b723e */ /* 0x000fe200048060ff */
[----:B------:R-:W-:Y:S01]  /*6ba0*/  @!P3 STG.E.U8 desc[UR18][R10.64], R141 ;  /* 0x0000008d0a00b986 */ /* 0x000fe2000c101112 */
[----:B------:R-:W-:Y:S01]  /*6bb0*/  ISETP.LT.OR P3, PT, R29, 0x9, !P0 ;  /* 0x000000091d00780c */ /* 0x000fe20004761670 */
[-C--:B------:R-:W-:Y:S01]  /*6bc0*/  FMUL R128, R128, R8.reuse ;  /* 0x0000000880807220 */ /* 0x080fe20000400000 */
[----:B------:R-:W-:Y:S01]  /*6bd0*/  F2FP.SATFINITE.E5M2.F32.PACK_AB_MERGE_C R137, RZ, R137, RZ ;  /* 0x00000089ff89723e */ /* 0x000fe200048060ff */
[-C--:B------:R-:W-:Y:S01]  /*6be0*/  FMUL R131, R131, R8.reuse ;  /* 0x0000000883837220 */ /* 0x080fe20000400000 */
[----:B------:R-:W-:Y:S01]  /*6bf0*/  F2FP.SATFINITE.E5M2.F32.PACK_AB_MERGE_C R135, RZ, R135, RZ ;  /* 0x00000087ff87723e */ /* 0x000fe200048060ff */
[----:B------:R1:W-:Y:S01]  /*6c00*/  @!P4 STG.E.U8 desc[UR18][R10.64+0x1], R25 ;  /* 0x000001190a00c986 */ /* 0x0003e2000c101112 */
[C---:B------:R-:W-:Y:S01]  /*6c10*/  ISETP.LT.OR P4, PT, R29.reuse, 0xa, !P0 ;  /* 0x0000000a1d00780c */ /* 0x040fe20004781670 */
[----:B------:R-:W-:Y:S01]  /*6c20*/  FMUL R126, R126, R8 ;  /* 0x000000087e7e7220 */ /* 0x000fe20000400000 */
[----:B0-----:R-:W-:Y:S01]  /*6c30*/  F2FP.SATFINITE.E5M2.F32.PACK_AB_MERGE_C R7, RZ, R134, RZ ;  /* 0x00000086ff07723e */ /* 0x001fe200048060ff */
[----:B------:R-:W-:Y:S01]  /*6c40*/  @!P5 STG.E.U8 desc[UR18][R12.64+0x8], R139 ;  /* 0x0000088b0c00d986 */ /* 0x000fe2000c101112 */
[----:B------:R-:W-:Y:S01]  /*6c50*/  ISETP.LT.OR P5, PT, R29, 0x11, !P1 ;  /* 0x000000111d00780c */ /* 0x000fe20004fa1670 */
[-C--:B------:R-:W-:Y:S01]  /*6c60*/  FMUL R129, R129, R8.reuse ;  /* 0x0000000881817220 */ /* 0x080fe20000400000 */
[----:B------:R-:W-:Y:S01]  /*6c70*/  F2FP.SATFINITE.E5M2.F32.PACK_AB_MERGE_C R133, RZ, R133, RZ ;  /* 0x00000085ff85723e */ /* 0x000fe200048060ff */
[----:B------:R0:W-:Y:S01]  /*6c80*/  @!P6 STG.E.U8 desc[UR18][R12.64+0x9], R7 ;  /* 0x000009070c00e986 */ /* 0x0001e2000c101112 */
[----:B------:R-:W-:Y:S01]  /*6c90*/  ISETP.LT.OR P6, PT, R29, 0x12, !P1 ;  /* 0x000000121d00780c */ /* 0x000fe20004fc1670 */
[----:B------:R-:W-:Y:S01]  /*6ca0*/  FMUL R124, R124, R8 ;  /* 0x000000087c7c7220 */ /* 0x000fe20000400000 */
[----:B------:R-:W-:Y:S01]  /*6cb0*/  F2FP.SATFINITE.E5M2.F32.PACK_AB_MERGE_C R131, RZ, R131, RZ ;  /* 0x00000083ff83723e */ /* 0x000fe200048060ff */
[----:B------:R-:W-:Y:S01]  /*6cc0*/  @!P3 STG.E.U8 desc[UR18][R10.64+0x8], R137 ;  /* 0x000008890a00b986 */ /* 0x000fe2000c101112 */
[----:B-1----:R-:W-:Y:S01]  /*6cd0*/  F2FP.SATFINITE.E5M2.F32.PACK_AB_MERGE_C R25, RZ, R132, RZ ;  /* 0x00000084ff19723e */ /* 0x002fe200048060ff */
[-C--:B------:R-:W-:Y:S01]  /*6ce0*/  FMUL R127, R127, R8.reuse ;  /* 0x000000087f7f7220 */ /* 0x080fe20000400000 */
[C---:B------:R-:W-:Y:S01]  /*6cf0*/  ISETP.LT.OR P3, PT, R29.reuse, 0x11, !P0 ;  /* 0x000000111d00780c */ /* 0x040fe20004761670 */
[-C--:B------:R-:W-:Y:S01]  /*6d00*/  FMUL R122, R122, R8.reuse ;  /* 0x000000087a7a7220 */ /* 0x080fe20000400000 */
[----:B------:R-:W-:Y:S01]  /*6d10*/  F2FP.SATFINITE.E5M2.F32.PACK_AB_MERGE_C R129, RZ, R129, RZ ;  /* 0x00000081ff81723e */ /* 0x000fe200048060ff */
[----:B------:R1:W-:Y:S01]  /*6d20*/  @!P4 STG.E.U8 desc[UR18][R10.64+0x9], R25 ;  /* 0x000009190a00c986 */ /* 0x0003e2000c101112 */
[----:B------:R-:W-:Y:S01]  /*6d30*/  ISETP.LT.OR P4, PT, R29, 0x12, !P0 ;  /* 0x000000121d00780c */ /* 0x000fe20004781670 */
[----:B------:R-:W-:Y:S01]  /*6d40*/  FMUL R125, R125, R8 ;  /* 0x000000087d7d7220 */ /* 0x000fe20000400000 */
[----:B0-----:R-:W-:Y:S01]  /*6d50*/  F2FP.SATFINITE.E5M2.F32.PACK_AB_MERGE_C R7, RZ, R130, RZ ;  /* 0x00000082ff07723e */ /* 0x001fe200048060ff */
[----:B------:R-:W-:Y:S01]  /*6d60*/  @!P5 STG.E.U8 desc[UR18][R12.64+0x10], R135 ;  /* 0x000010870c00d986 */ /* 0x000fe2000c101112 */
[C---:B------:R-:W-:Y:S01]  /*6d70*/  ISETP.LT.OR P5, PT, R29.reuse, 0x19, !P1 ;  /* 0x000000191d00780c */ /* 0x040fe20004fa1670 */
[-C--:B------:R-:W-:Y:S01]  /*6d80*/  FMUL R120, R120, R8.reuse ;  /* 0x0000000878787220 */ /* 0x080fe20000400000 */
[----:B------:R-:W-:Y:S01]  /*6d90*/  F2FP.SATFINITE.E5M2.F32.PACK_AB_MERGE_C R127, RZ, R127, RZ ;  /* 0x0000007fff7f723e */ /* 0x000fe200048060ff */
[----:B------:R0:W-:Y:S01]  /*6da0*/  @!P6 STG.E.U8 desc[UR18][R12.64+0x11], R7 ;  /* 0x000011070c00e986 */ /* 0x0001e2000c101112 */
[----:B------:R-:W-:Y:S01]  /*6db0*/  ISETP.LT.OR P6, PT, R29, 0x1a, !P1 ;  /* 0x0000001a1d00780c */ /* 0x000fe20004fc1670 */
[-C--:B------:R-:W-:Y:S01]  /*6dc0*/  FMUL R123, R123, R8.reuse ;  /* 0x000000087b7b7220 */ /* 0x080fe20000400000 */
[----:B------:R-:W-:Y:S01]  /*6dd0*/  FMUL R118, R118, R8 ;  /* 0x0000000876767220 */ /* 0x000fe20000400000 */
[----:B-1----:R-:W-:Y:S01]  /*6de0*/  F2FP.SATFINITE.E5M2.F32.PACK_AB_MERGE_C R25, RZ, R128, RZ ;  /* 0x00000080ff19723e */ /* 0x002fe200048060ff */
[----:B------:R-:W-:Y:S01]  /*6df0*/  @!P3 STG.E.U8 desc[UR18][R10.64+0x10], R133 ;  /* 0x000010850a00b986 */ /* 0x000fe2000c101112 */
[----:B------:R-:W-:Y:S01]  /*6e00*/  ISETP.LT.OR P3, PT, R29, 0x19, !P0 ;  /* 0x000000191d00780c */ /* 0x000fe20004761670 */
        /* <DEDUP_REMOVED lines=35> */
[----:B------:R-:W-:Y:S01]  /*7040*/  ISETP.LT.OR P3, PT, R29, 0x29, !P0 ;  /* 0x000000291d00780c */ /* 0x000fe20004761670 */
[-C--:B------:R-:W-:Y:S01]  /*7050*/  FMUL R111, R111, R8.reuse ;  /* 0x000000086f6f7220 */ /* 0x080fe20000400000 */
[-C--:B------:R-:W-:Y:S01]  /*7060*/  FMUL R106, R106, R8.reuse ;  /* 0x000000086a6a7220 */ /* 0x080fe20000400000 */
        /* <DEDUP_REMOVED lines=104> */
[----:B------:R-:W-:-:S02]  /*76f0*/  ISETP.LT.OR P3, PT, R29, 0x59, !P0 ;  /* 0x000000591d00780c */ /* 0x000fc40004761670 */
[----:B------:R-:W-:Y:S01]  /*7700*/  F2FP.SATFINITE.E5M2.F32.PACK_AB_MERGE_C R21, RZ, R21, RZ ;  /* 0x00000015ff15723e */ /* 0x000fe200048060ff */
[----:B------:R1:W-:Y:S01]  /*7710*/  @!P4 STG.E.U8 desc[UR18][R10.64+0x51], R25 ;  /* 0x000051190a00c986 */ /* 0x0003e2000c101112 */
[C---:B------:R-:W-:Y:S02]  /*7720*/  ISETP.LT.OR P4, PT, R29.reuse, 0x5a, !P0 ;  /* 0x0000005a1d00780c */ /* 0x040fe40004781670 */
[----:B0-----:R-:W-:Y:S01]  /*7730*/  F2FP.SATFINITE.E5M2.F32.PACK_AB_MERGE_C R7, RZ, R94, RZ ;  /* 0x0000005eff07723e */ /* 0x001fe200048060ff */
[----:B------:R-:W-:Y:S01]  /*7740*/  @!P5 STG.E.U8 desc[UR18][R12.64+0x58], R99 ;  /* 0x000058630c00d986 */ /* 0x000fe2000c101112 */
[C---:B------:R-:W-:Y:S02]  /*7750*/  ISETP.LT.OR P5, PT, R29.reuse, 0x61, !P1 ;  /* 0x000000611d00780c */ /* 0x040fe40004fa1670 */
[----:B------:R-:W-:Y:S01]  /*7760*/  F2FP.SATFINITE.E5M2.F32.PACK_AB_MERGE_C R15, RZ, R15, RZ ;  /* 0x0000000fff0f723e */ /* 0x000fe200048060ff */
[----:B------:R0:W-:Y:S01]  /*7770*/  @!P6 STG.E.U8 desc[UR18][R12.64+0x59], R7 ;  /* 0x000059070c00e986 */ /* 0x0001e2000c101112 */
[----:B------:R-:W-:-:S02]  /*7780*/  ISETP.LT.OR P6, PT, R29, 0x62, !P1 ;  /* 0x000000621d00780c */ /* 0x000fc40004fc1670 */
[----:B------:R-:W-:Y:S01]  /*7790*/  F2FP.SATFINITE.E5M2.F32.PACK_AB_MERGE_C R17, RZ, R17, RZ ;  /* 0x00000011ff11723e */ /* 0x000fe200048060ff */
[----:B------:R-:W-:Y:S01]  /*77a0*/  @!P3 STG.E.U8 desc[UR18][R10.64+0x58], R97 ;  /* 0x000058610a00b986 */ /* 0x000fe2000c101112 */
[----:B-1----:R-:W-:Y:S02]  /*77b0*/  F2FP.SATFINITE.E5M2.F32.PACK_AB_MERGE_C R25, RZ, R92, RZ ;  /* 0x0000005cff19723e */ /* 0x002fe400048060ff */
[----:B------:R-:W-:-:S03]  /*77c0*/  ISETP.LT.OR P3, PT, R29, 0x61, !P0 ;  /* 0x000000611d00780c */ /* 0x000fc60004761670 */
[----:B------:R1:W-:Y:S01]  /*77d0*/  @!P4 STG.E.U8 desc[UR18][R10.64+0x59], R25 ;  /* 0x000059190a00c986 */ /* 0x0003e2000c101112 */
[C---:B------:R-:W-:Y:S02]  /*77e0*/  ISETP.LT.OR P4, PT, R29.reuse, 0x62, !P0 ;  /* 0x000000621d00780c */ /* 0x040fe40004781670 */
[----:B0-----:R-:W-:Y:S01]  /*77f0*/  F2FP.SATFINITE.E5M2.F32.PACK_AB_MERGE_C R7, RZ, R90, RZ ;  /* 0x0000005aff07723e */ /* 0x001fe200048060ff */
[----:B------:R-:W-:Y:S01]  /*7800*/  @!P5 STG.E.U8 desc[UR18][R12.64+0x60], R93 ;  /* 0x0000605d0c00d986 */ /* 0x000fe2000c101112 */
[----:B------:R-:W-:-:S03]  /*7810*/  ISETP.LT.OR P5, PT, R29, 0x69, !P1 ;  /* 0x000000691d00780c */ /* 0x000fc60004fa1670 */
[----:B------:R0:W-:Y:S01]  /*7820*/  @!P6 STG.E.U8 desc[UR18][R12.64+0x61], R7 ;  /* 0x000061070c00e986 */ /* 0x0001e2000c101112 */
[C---:B------:R-:W-:Y:S02]  /*7830*/  ISETP.LT.OR P6, PT, R29.reuse, 0x6a, !P1 ;  /* 0x0000006a1d00780c */ /* 0x040fe40004fc1670 */
[----:B-1----:R-:W-:Y:S01]  /*7840*/  F2FP.SATFINITE.E5M2.F32.PACK_AB_MERGE_C R25, RZ, R88, RZ ;  /* 0x00000058ff19723e */ /* 0x002fe200048060ff */
[----:B------:R-:W-:Y:S01]  /*7850*/  @!P3 STG.E.U8 desc[UR18][R10.64+0x60], R95 ;  /* 0x0000605f0a00b986 */ /* 0x000fe2000c101112 */
        /* <DEDUP_REMOVED lines=11> */
[----:B------:R-:W-:Y:S01]  /*7910*/  @!P4 STG.E.U8 desc[UR18][R10.64+0x69], R25 ;  /* 0x000069190a00c986 */ /* 0x000fe2000c101112 */
[C---:B------:R-:W-:Y:S02]  /*7920*/  ISETP.LT.OR P4, PT, R29.reuse, 0x79, !P1 ;  /* 0x000000791d00780c */ /* 0x040fe40004f81670 */
[C---:B------:R-:W-:Y:S01]  /*7930*/  ISETP.LT.OR P1, PT, R29.reuse, 0x7a, !P1 ;  /* 0x0000007a1d00780c */ /* 0x040fe20004f21670 */
[----:B------:R1:W-:Y:S01]  /*7940*/  @!P5 STG.E.U8 desc[UR18][R12.64+0x70], R23 ;  /* 0x000070170c00d986 */ /* 0x0003e2000c101112 */
[C---:B------:R-:W-:Y:S02]  /*7950*/  ISETP.LT.OR P5, PT, R29.reuse, 0x72, !P0 ;  /* 0x000000721d00780c */ /* 0x040fe400047a1670 */
[----:B0-----:R-:W-:Y:S01]  /*7960*/  F2FP.SATFINITE.E5M2.F32.PACK_AB_MERGE_C R7, RZ, R18, RZ ;  /* 0x00000012ff07723e */ /* 0x001fe200048060ff */
[----:B------:R0:W-:Y:S01]  /*7970*/  @!P6 STG.E.U8 desc[UR18][R12.64+0x71], R19 ;  /* 0x000071130c00e986 */ /* 0x0001e2000c101112 */
[C---:B------:R-:W-:Y:S02]  /*7980*/  ISETP.LT.OR P6, PT, R29.reuse, 0x79, !P0 ;  /* 0x000000791d00780c */ /* 0x040fe400047c1670 */
[----:B------:R-:W-:Y:S01]  /*7990*/  ISETP.LT.OR P0, PT, R29, 0x7a, !P0 ;  /* 0x0000007a1d00780c */ /* 0x000fe20004701670 */
[----:B------:R2:W-:Y:S01]  /*79a0*/  @!P3 STG.E.U8 desc[UR18][R10.64+0x70], R21 ;  /* 0x000070150a00b986 */ /* 0x0005e2000c101112 */
[----:B-1----:R-:W-:-:S05]  /*79b0*/  F2FP.SATFINITE.E5M2.F32.PACK_AB_MERGE_C R23, RZ, R16, RZ ;  /* 0x00000010ff17723e */ /* 0x002fca00048060ff */
[----:B------:R2:W-:Y:S01]  /*79c0*/  @!P5 STG.E.U8 desc[UR18][R10.64+0x71], R7 ;  /* 0x000071070a00d986 */ /* 0x0005e2000c101112 */
[----:B0-----:R-:W-:-:S03]  /*79d0*/  F2FP.SATFINITE.E5M2.F32.PACK_AB_MERGE_C R19, RZ, R14, RZ ;  /* 0x0000000eff13723e */ /* 0x001fc600048060ff */
[----:B------:R2:W-:Y:S04]  /*79e0*/  @!P4 STG.E.U8 desc[UR18][R12.64+0x78], R15 ;  /* 0x0000780f0c00c986 */ /* 0x0005e8000c101112 */
[----:B------:R2:W-:Y:S04]  /*79f0*/  @!P1 STG.E.U8 desc[UR18][R12.64+0x79], R19 ;  /* 0x000079130c009986 */ /* 0x0005e8000c101112 */
[----:B------:R2:W-:Y:S04]  /*7a00*/  @!P6 STG.E.U8 desc[UR18][R10.64+0x78], R17 ;  /* 0x000078110a00e986 */ /* 0x0005e8000c101112 */
[----:B------:R2:W-:Y:S02]  /*7a10*/  @!P0 STG.E.U8 desc[UR18][R10.64+0x79], R23 ;  /* 0x000079170a008986 */ /* 0x0005e4000c101112 */
.L_x_168:
[----:B------:R-:W-:Y:S05]  /*7a20*/  BSYNC B0 ;  /* 0x0000000000007941 */ /* 0x000fea0003800000 */
.L_x_38:
[----:B------:R-:W-:Y:S01]  /*7a30*/  ULDC UR6, c[0x0][0xc] ;  /* 0x0000030000067ab9 */ /* 0x000fe20000000800 */
[----:B------:R-:W-:Y:S01]  /*7a40*/  ULDC UR7, c[0x0][0x10] ;  /* 0x0000040000077ab9 */ /* 0x000fe20000000800 */
[----:B0-2--5:R-:W0:Y:S01]  /*7a50*/  LDC R7, c[0x0][0x14] ;  /* 0x00000500ff077b82 */ /* 0x025e220000000800 */
[----:B------:R-:W-:Y:S01]  /*7a60*/  UIMAD.WIDE.U32 UR6, UR6, UR7, URZ ;  /* 0x00000007060672a5 */ /* 0x000fe2000f8e003f */
[----:B----4-:R-:W-:Y:S01]  /*7a70*/  PRMT R10, RZ, 0x7610, R10 ;  /* 0x00007610ff0a7816 */ /* 0x010fe2000000000a */
[----:B------:R-:W-:-:S04]  /*7a80*/  IMAD.MOV.U32 R11, RZ, RZ, -0x1 ;  /* 0xffffffffff0b7424 */ /* 0x000fc800078e00ff */
[----:B0-----:R-:W-:-:S04]  /*7a90*/  IMAD.WIDE.U32 R2, R7, UR6, R2 ;  /* 0x0000000607027c25 */ /* 0x001fc8000f8e0002 */
[----:B------:R-:W-:Y:S01]  /*7aa0*/  IMAD R7, R7, UR7, RZ ;  /* 0x0000000707077c24 */ /* 0x000fe2000f8e02ff */
[----:B------:R-:W-:Y:S02]  /*7ab0*/  ULDC.64 UR6, c[0x0][0x650] ;  /* 0x0001940000067ab9 */ /* 0x000fe40000000a00 */
[----:B------:R-:W-:Y:S01]  /*7ac0*/  ISETP.GE.U32.AND P0, PT, R2, UR6, PT ;  /* 0x0000000602007c0c */ /* 0x000fe2000bf06070 */
[----:B------:R-:W-:Y:S02]  /*7ad0*/  IMAD.IADD R3, R3, 0x1, R7 ;  /* 0x0000000103037824 */ /* 0x000fe400078e0207 */
[----:B------:R-:W-:-:S03]  /*7ae0*/  IMAD.MOV.U32 R7, RZ, RZ, -0x1 ;  /* 0xffffffffff077424 */ /* 0x000fc600078e00ff */
[----:B------:R-:W-:-:S13]  /*7af0*/  ISETP.GE.U32.AND.EX P0, PT, R3, UR7, PT, P0 ;  /* 0x0000000703007c0c */ /* 0x000fda000bf06100 */
[----:B------:R-:W-:Y:S05]  /*7b00*/  @P0 BRA `(.L_x_169) ;  /* 0x0000000400600947 */ /* 0x000fea0003800000 */
[----:B------:R-:W0:Y:S01]  /*7b10*/  S2R R22, SR_CTAID.X ;  /* 0x0000000000167919 */ /* 0x000e220000002500 */
[----:B------:R-:W2:Y:S01]  /*7b20*/  LDC.64 R16, c[0x0][0x628] ;  /* 0x00018a00ff107b82 */ /* 0x000ea20000000a00 */
[----:B------:R-:W-:Y:S01]  /*7b30*/  ULDC UR6, c[0x0][0x150] ;  /* 0x0000540000067ab9 */ /* 0x000fe20000000800 */
[----:B------:R-:W-:Y:S01]  /*7b40*/  IMAD.MOV.U32 R14, RZ, RZ, R2 ;  /* 0x000000ffff0e7224 */ /* 0x000fe200078e0002 */
[----:B------:R-:W4:Y:S01]  /*7b50*/  S2R R24, SR_CTAID.Y ;  /* 0x0000000000187919 */ /* 0x000f220000002600 */
[----:B------:R-:W-:-:S04]  /*7b60*/  IMAD.MOV.U32 R15, RZ, RZ, R3 ;  /* 0x000000ffff0f7224 */ /* 0x000fc800078e0003 */
[----:B------:R-:W1:Y:S08]  /*7b70*/  LDC R25, c[0x0][0x144] ;  /* 0x00005100ff197b82 */ /* 0x000e700000000800 */
[----:B------:R-:W1:Y:S08]  /*7b80*/  LDC R18, c[0x0][0x630] ;  /* 0x00018c00ff127b82 */ /* 0x000e700000000800 */
[----:B------:R-:W1:Y:S01]  /*7b90*/  LDC.64 R20, c[0x0][0x620] ;  /* 0x00018800ff147b82 */ /* 0x000e620000000a00 */
[----:B--2---:R-:W-:-:S04]  /*7ba0*/  ISETP.NE.U32.AND P0, PT, R16, RZ, PT ;  /* 0x000000ff1000720c */ /* 0x004fc80003f05070 */
[----:B------:R-:W-:Y:S02]  /*7bb0*/  ISETP.NE.AND.EX P0, PT, R17, RZ, PT, P0 ;  /* 0x000000ff1100720c */ /* 0x000fe40003f05300 */
[----:B0-----:R-:W-:-:S05]  /*7bc0*/  I2FP.F32.U32 R7, R22 ;  /* 0x0000001600077245 */ /* 0x001fca0000201000 */
[----:B------:R-:W-:-:S04]  /*7bd0*/  FMUL R7, R7, UR6 ;  /* 0x0000000607077c20 */ /* 0x000fc80008400000 */
[----:B------:R0:W2:Y:S02]  /*7be0*/  F2I.U32.TRUNC.NTZ R23, R7 ;  /* 0x0000000700177305 */ /* 0x0000a4000020f000 */
[----:B----4-:R-:W-:Y:S05]  /*7bf0*/  @!P0 BRA `(.L_x_170) ;  /* 0x0000000000288947 */ /* 0x010fea0003800000 */
[----:B0-----:R-:W0:Y:S02]  /*7c00*/  LDC R7, c[0x0][0x634] ;  /* 0x00018d00ff077b82 */ /* 0x001e240000000800 */
        /* <DEDUP_REMOVED lines=9> */
.L_x_170:
[-CC-:B-1----:R-:W-:Y:S01]  /*7ca0*/  SHF.R.U64 R19, R14, R18.reuse, R15.reuse ;  /* 0x000000120e137219 */ /* 0x182fe2000000120f */
[----:B------:R-:W1:Y:S01]  /*7cb0*/  LDC.64 R30, c[0x0][0x640] ;  /* 0x00019000ff1e7b82 */ /* 0x000e620000000a00 */
[----:B0-----:R-:W-:Y:S01]  /*7cc0*/  SHF.R.U32.HI R7, RZ, R18, R15 ;  /* 0x00000012ff077219 */ /* 0x001fe2000001160f */
[----:B--2---:R-:W-:Y:S01]  /*7cd0*/  IMAD.MOV R23, RZ, RZ, -R23 ;  /* 0x000000ffff177224 */ /* 0x004fe200078e0a17 */
[----:B------:R-:W-:Y:S01]  /*7ce0*/  IADD3 R13, P0, RZ, -R19, RZ ;  /* 0x80000013ff0d7210 */ /* 0x000fe20007f1e0ff */
[----:B------:R-:W-:Y:S02]  /*7cf0*/  ULDC UR6, c[0x0][0x154] ;  /* 0x0000550000067ab9 */ /* 0x000fe40000000800 */
[----:B------:R-:W-:Y:S02]  /*7d00*/  IMAD R25, R25, R23, R22 ;  /* 0x0000001719197224 */ /* 0x000fe400078e0216 */
[----:B------:R-:W0:Y:S01]  /*7d10*/  LDC R14, c[0x0][0x618] ;  /* 0x00018600ff0e7b82 */ /* 0x000e220000000800 */
[----:B------:R-:W-:-:S02]  /*7d20*/  IMAD.X R7, RZ, RZ, ~R7, P0 ;  /* 0x000000ffff077224 */ /* 0x000fc400000e0e07 */
[----:B------:R-:W-:-:S04]  /*7d30*/  IMAD.WIDE.U32 R10, R13, R20, R2 ;  /* 0x000000140d0a7225 */ /* 0x000fc800078e0002 */
[----:B------:R-:W-:Y:S01]  /*7d40*/  IMAD R12, R7, R20, RZ ;  /* 0x00000014070c7224 */ /* 0x000fe200078e02ff */
[----:B---3--:R-:W2:Y:S03]  /*7d50*/  LDC R26, c[0x0][0x608] ;  /* 0x00018200ff1a7b82 */ /* 0x008ea60000000800 */
[----:B------:R-:W-:Y:S02]  /*7d60*/  IMAD R7, R13, R21, R12 ;  /* 0x000000150d077224 */ /* 0x000fe400078e020c */
[----:B------:R-:W-:Y:S02]  /*7d70*/  IMAD.MOV.U32 R13, RZ, RZ, 0x1 ;  /* 0x00000001ff0d7424 */ /* 0x000fe400078e00ff */
[----:B------:R-:W-:Y:S01]  /*7d80*/  IMAD.IADD R7, R11, 0x1, R7 ;  /* 0x000000010b077824 */ /* 0x000fe200078e0207 */
[----:B------:R-:W3:Y:S01]  /*7d90*/  LDC R28, c[0x0][0x658] ;  /* 0x00019600ff1c7b82 */ /* 0x000ee20000000800 */
[----:B------:R-:W-:-:S02]  /*7da0*/  I2FP.F32.U32 R11, R24 ;  /* 0x00000018000b7245 */ /* 0x000fc40000201000 */
[----:B-1----:R-:W-:-:S03]  /*7db0*/  ISETP.NE.U32.AND P0, PT, R30, RZ, PT ;  /* 0x000000ff1e00720c */ /* 0x002fc60003f05070 */
[----:B------:R-:W-:Y:S01]  /*7dc0*/  FMUL R12, R11, UR6 ;  /* 0x000000060b0c7c20 */ /* 0x000fe20008400000 */
[----:B------:R-:W-:Y:S01]  /*7dd0*/  ISETP.NE.AND.EX P0, PT, R31, RZ, PT, P0 ;  /* 0x000000ff1f00720c */ /* 0x000fe20003f05300 */
[----:B------:R-:W1:Y:S01]  /*7de0*/  LDC R23, c[0x0][0x148] ;  /* 0x00005200ff177b82 */ /* 0x000e620000000800 */
[-CC-:B0-----:R-:W-:Y:S01]  /*7df0*/  SHF.R.U64 R18, R10, R14.reuse, R7.reuse ;  /* 0x0000000e0a127219 */ /* 0x181fe20000001207 */
[----:B------:R0:W4:Y:S01]  /*7e00*/  F2I.U32.TRUNC.NTZ R20, R12 ;  /* 0x0000000c00147305 */ /* 0x000122000020f000 */
[----:B------:R-:W-:Y:S01]  /*7e10*/  SHF.R.U32.HI R7, RZ, R14, R7 ;  /* 0x0000000eff077219 */ /* 0x000fe20000011607 */
[----:B------:R-:W-:-:S04]  /*7e20*/  IMAD.MOV.U32 R11, RZ, RZ, -0x1 ;  /* 0xffffffffff0b7424 */ /* 0x000fc800078e00ff */
[----:B------:R-:W0:Y:S01]  /*7e30*/  LDC R22, c[0x0][0x600] ;  /* 0x00018000ff167b82 */ /* 0x000e220000000800 */
[-CC-:B--2---:R-:W-:Y:S02]  /*7e40*/  SHF.R.U64 R16, R18, R26.reuse, R7.reuse ;  /* 0x0000001a12107219 */ /* 0x184fe40000001207 */
[----:B------:R-:W-:-:S05]  /*7e50*/  SHF.R.U32.HI R7, RZ, R26, R7 ;  /* 0x0000001aff077219 */ /* 0x000fca0000011607 */
[----:B------:R-:W2:Y:S01]  /*7e60*/  LDC R29, c[0x0][0x648] ;  /* 0x00019200ff1d7b82 */ /* 0x000ea20000000800 */
[-C--:B---3--:R-:W-:Y:S02]  /*7e70*/  SHF.L.U32 R10, R11, R28.reuse, RZ ;  /* 0x0000001c0b0a7219 */ /* 0x088fe400000006ff */
[--C-:B------:R-:W-:Y:S02]  /*7e80*/  SHF.R.U64 R21, R16, R28, R7.reuse ;  /* 0x0000001c10157219 */ /* 0x100fe40000001207 */
[----:B------:R-:W-:Y:S02]  /*7e90*/  LOP3.LUT R27, RZ, R10, RZ, 0x33, !PT ;  /* 0x0000000aff1b7212 */ /* 0x000fe400078e33ff */
[-C--:B------:R-:W-:Y:S01]  /*7ea0*/  SHF.R.U32.HI R11, RZ, R28.reuse, R7 ;  /* 0x0000001cff0b7219 */ /* 0x080fe20000011607 */
[----:B------:R-:W3:Y:S01]  /*7eb0*/  LDC R32, c[0x0][0x638] ;  /* 0x00018e00ff207b82 */ /* 0x000ee20000000800 */
[----:B------:R-:W-:Y:S01]  /*7ec0*/  SHF.L.U32 R26, R13, R28, RZ ;  /* 0x0000001c0d1a7219 */ /* 0x000fe200000006ff */
[----:B------:R-:W-:-:S06]  /*7ed0*/  IMAD.MOV.U32 R10, RZ, RZ, R21 ;  /* 0x000000ffff0a7224 */ /* 0x000fcc00078e0015 */
[----:B------:R-:W0:Y:S01]  /*7ee0*/  LDC R33, c[0x0][0x610] ;  /* 0x00018400ff217b82 */ /* 0x000e220000000800 */
[----:B----4-:R-:W-:Y:S05]  /*7ef0*/  @!P0 BRA `(.L_x_171) ;  /* 0x0000000000288947 */ /* 0x010fea0003800000 */
[----:B------:R-:W4:Y:S02]  /*7f00*/  LDC R10, c[0x0][0x64c] ;  /* 0x00019300ff0a7b82 */ /* 0x000f240000000800 */
[----:B----4-:R-:W-:-:S05]  /*7f10*/  IADD3 R7, P0, R21, R10, RZ ;  /* 0x0000000a15077210 */ /* 0x010fca0007f1e0ff */
[----:B------:R-:W-:-:S04]  /*7f20*/  IMAD.X R17, RZ, RZ, R11, P0 ;  /* 0x000000ffff117224 */ /* 0x000fc800000e060b */
[----:B------:R-:W-:-:S04]  /*7f30*/  IMAD.WIDE.U32 R10, R17, R30, RZ ;  /* 0x0000001e110a7225 */ /* 0x000fc800078e00ff */
[----:B0-----:R-:W-:-:S04]  /*7f40*/  IMAD.WIDE.U32 R12, P0, R7, R31, R10 ;  /* 0x0000001f070c7225 */ /* 0x001fc8000780000a */
[----:B------:R-:W-:-:S04]  /*7f50*/  IMAD.WIDE.U32 R10, R7, R30, RZ ;  /* 0x0000001e070a7225 */ /* 0x000fc800078e00ff */
[----:B------:R-:W-:Y:S01]  /*7f60*/  IMAD.X R15, RZ, RZ, RZ, P0 ;  /* 0x000000ffff0f7224 */ /* 0x000fe200000e06ff */
[----:B------:R-:W-:Y:S01]  /*7f70*/  IADD3 RZ, P0, R11, R12, RZ ;  /* 0x0000000c0bff7210 */ /* 0x000fe20007f1e0ff */
[----:B------:R-:W-:-:S04]  /*7f80*/  IMAD.MOV.U32 R14, RZ, RZ, R13 ;  /* 0x000000ffff0e7224 */ /* 0x000fc800078e000d */
[----:B------:R-:W-:-:S08]  /*7f90*/  IMAD.WIDE.U32.X R10, R17, R31, R14, P0 ;  /* 0x0000001f110a7225 */ /* 0x000fd000000e040e */
.L_x_171:
[----:B--2---:R-:W-:Y:S01]  /*7fa0*/  SHF.R.U64 R7, R10, R29, R11 ;  /* 0x0000001d0a077219 */ /* 0x004fe2000000120b */
[----:B0-----:R-:W-:Y:S01]  /*7fb0*/  VIADD R11, R22, 0xffffffff ;  /* 0xffffffff160b7836 */ /* 0x001fe20000000000 */
[----:B------:R-:W-:Y:S01]  /*7fc0*/  LOP3.LUT R28, R16, R27, RZ, 0xc0, !PT ;  /* 0x0000001b101c7212 */ /* 0x000fe200078ec0ff */
[----:B------:R-:W-:Y:S02]  /*7fd0*/  IMAD.MOV R20, RZ, RZ, -R20 ;  /* 0x000000ffff147224 */ /* 0x000fe400078e0a14 */
[----:B------:R-:W-:Y:S01]  /*7fe0*/  IMAD.MOV R10, RZ, RZ, -R7 ;  /* 0x000000ffff0a7224 */ /* 0x000fe200078e0a07 */
[----:B------:R-:W-:Y:S01]  /*7ff0*/  LOP3.LUT R18, R18, R11, RZ, 0xc0, !PT ;  /* 0x0000000b12127212 */ /* 0x000fe200078ec0ff */
[----:B------:R-:W-:Y:S02]  /*8000*/  IMAD R28, R26, R7, R28 ;  /* 0x000000071a1c7224 */ /* 0x000fe400078e021c */
[----:B-1----:R-:W-:Y:S02]  /*8010*/  @P2 IMAD R25, R23, R20, R24 ;  /* 0x0000001417192224 */ /* 0x002fe400078e0218 */
[----:B---3--:R-:W-:-:S02]  /*8020*/  IMAD R7, R10, R32, R21 ;  /* 0x000000200a077224 */ /* 0x008fc400078e0215 */
[----:B------:R-:W-:Y:S02]  /*8030*/  IMAD R28, R28, R33, R25 ;  /* 0x000000211c1c7224 */ /* 0x000fe400078e0219 */
[----:B------:R-:W-:Y:S02]  /*8040*/  IMAD R7, R7, R22, R18 ;  /* 0x0000001607077224 */ /* 0x000fe400078e0212 */
[----:B------:R-:W-:-:S03]  /*8050*/  IMAD.MOV.U32 R10, RZ, RZ, 0x1 ;  /* 0x00000001ff0a7424 */ /* 0x000fc600078e00ff */
[----:B------:R-:W-:Y:S02]  /*8060*/  SEL R11, R7, R28, !P2 ;  /* 0x0000001c070b7207 */ /* 0x000fe40005000000 */
[----:B------:R-:W-:Y:S01]  /*8070*/  SEL R28, R28, R7, !P2 ;  /* 0x000000071c1c7207 */ /* 0x000fe20005000000 */
[----:B------:R-:W-:-:S07]  /*8080*/  IMAD.MOV.U32 R7, RZ, RZ, R19 ;  /* 0x000000ffff077224 */ /* 0x000fce00078e0013 */
.L_x_169:
[----:B------:R-:W-:Y:S01]  /*8090*/  LOP3.LUT P0, RZ, R10, 0xff, RZ, 0xc0, !PT ;  /* 0x000000ff0aff7812 */ /* 0x000fe2000780c0ff */
[----:B------:R-:W-:-:S12]  /*80a0*/  IMAD.MOV.U32 R10, RZ, RZ, R28 ;  /* 0x000000ffff0a7224 */ /* 0x000fd800078e001c */
[----:B------:R-:W-:Y:S05]  /*80b0*/  @P0 BRA `(.L_x_172) ;  /* 0xffffff9400100947 */ /* 0x000fea000383ffff */
[----:B------:R-:W-:Y:S05]  /*80c0*/  EXIT ;  /* 0x000000000000794d */ /* 0x000fea0003800000 */
.L_x_8:
[----:B0-----:R-:W-:Y:S01]  /*80d0*/  ULDC.64 UR4, c[0x0][0x650] ;  /* 0x0001940000047ab9 */ /* 0x001fe20000000a00 */
        /* <DEDUP_REMOVED lines=25> */
.L_x_174:
[----:B------:R-:W0:Y:S01]  /*8270*/  LDC.64 R28, c[0x0][0x640] ;  /* 0x00019000ff1c7b82 */ /* 0x000e220000000a00 */
[-CC-:B------:R-:W-:Y:S01]  /*8280*/  SHF.R.U64 R21, R16, R6.reuse, R17.reuse ;  /* 0x0000000610157219 */ /* 0x180fe20000001211 */
[----:B------:R-:W-:Y:S01]  /*8290*/  IMAD.MOV.U32 R31, RZ, RZ, 0x1 ;  /* 0x00000001ff1f7424 */ /* 0x000fe200078e00ff */
[----:B------:R-:W-:Y:S02]  /*82a0*/  SHF.R.U32.HI R5, RZ, R6, R17 ;  /* 0x00000006ff057219 */ /* 0x000fe40000011611 */
        /* <DEDUP_REMOVED lines=9> */
[----:B0-----:R-:W-:Y:S01]  /*8340*/  ISETP.NE.U32.AND P0, PT, R28, RZ, PT ;  /* 0x000000ff1c00720c */ /* 0x001fe20003f05070 */
[----:B------:R-:W-:-:S03]  /*8350*/  IMAD.MOV.U32 R11, RZ, RZ, -0x1 ;  /* 0xffffffffff0b7424 */ /* 0x000fc600078e00ff */
[----:B------:R-:W-:Y:S02]  /*8360*/  ISETP.NE.AND.EX P0, PT, R29, RZ, PT, P0 ;  /* 0x000000ff1d00720c */ /* 0x000fe40003f05300 */
[----:B------:R-:W0:Y:S01]  /*8370*/  LDC R24, c[0x0][0x600] ;  /* 0x00018000ff187b82 */ /* 0x000e220000000800 */
[-CC-:B-1----:R-:W-:Y:S02]  /*8380*/  SHF.R.U64 R18, R10, R14.reuse, R5.reuse ;  /* 0x0000000e0a127219 */ /* 0x182fe40000001205 */
[----:B------:R-:W-:-:S05]  /*8390*/  SHF.R.U32.HI R5, RZ, R14, R5 ;  /* 0x0000000eff057219 */ /* 0x000fca0000011605 */
        /* <DEDUP_REMOVED lines=21> */
.L_x_175:
[----:B-1----:R-:W-:Y:S01]  /*84f0*/  SHF.R.U64 R6, R10, R25, R11 ;  /* 0x000000190a067219 */ /* 0x002fe2000000120b */
[----:B0-----:R-:W-:Y:S01]  /*8500*/  VIADD R11, R24, 0xffffffff ;  /* 0xffffffff180b7836 */ /* 0x001fe20000000000 */
[----:B------:R-:W-:Y:S01]  /*8510*/  SHF.L.U32 R9, R31, R26, RZ ;  /* 0x0000001a1f097219 */ /* 0x000fe200000006ff */
[----:B------:R-:W-:Y:S01]  /*8520*/  @P2 IMAD R12, R13, R20, R8 ;  /* 0x000000140d0c2224 */ /* 0x000fe200078e0208 */
[----:B------:R-:W-:Y:S01]  /*8530*/  LOP3.LUT R5, R22, R33, RZ, 0xc0, !PT ;  /* 0x0000002116057212 */ /* 0x000fe200078ec0ff */
[----:B------:R-:W-:Y:S01]  /*8540*/  IMAD.MOV R10, RZ, RZ, -R6 ;  /* 0x000000ffff0a7224 */ /* 0x000fe200078e0a06 */
[----:B------:R-:W-:Y:S01]  /*8550*/  LOP3.LUT R18, R18, R11, RZ, 0xc0, !PT ;  /* 0x0000000b12127212 */ /* 0x000fe200078ec0ff */
[----:B------:R-:W-:Y:S02]  /*8560*/  IMAD.MOV.U32 R8, RZ, RZ, 0x1 ;  /* 0x00000001ff087424 */ /* 0x000fe400078e00ff */
[----:B------:R-:W-:Y:S02]  /*8570*/  IMAD R9, R9, R6, R5 ;  /* 0x0000000609097224 */ /* 0x000fe400078e0205 */
[----:B--2---:R-:W-:-:S02]  /*8580*/  IMAD R5, R10, R27, R23 ;  /* 0x0000001b0a057224 */ /* 0x004fc400078e0217 */
[----:B---3--:R-:W-:Y:S02]  /*8590*/  IMAD R6, R9, R30, R12 ;  /* 0x0000001e09067224 */ /* 0x008fe400078e020c */
[----:B------:R-:W-:Y:S01]  /*85a0*/  IMAD R9, R5, R24, R18 ;  /* 0x0000001805097224 */ /* 0x000fe200078e0212 */
[----:B------:R-:W-:Y:S01]  /*85b0*/  PRMT R5, R8, 0x7610, R5 ;  /* 0x0000761008057816 */ /* 0x000fe20000000005 */
[----:B------:R-:W-:-:S03]  /*85c0*/  IMAD.MOV.U32 R16, RZ, RZ, R21 ;  /* 0x000000ffff107224 */ /* 0x000fc600078e0015 */
[----:B------:R-:W-:Y:S02]  /*85d0*/  SEL R17, R9, R6, !P2 ;  /* 0x0000000609117207 */ /* 0x000fe40005000000 */
[----:B------:R-:W-:-:S07]  /*85e0*/  SEL R6, R6, R9, !P2 ;  /* 0x0000000906067207 */ /* 0x000fce0005000000 */
.L_x_173:
[----:B------:R-:W-:-:S08]  /*85f0*/  NOP ;  /* 0x0000000000007918 */ /* 0x000fd00000000000 */
[----:B------:R-:W0:-:S00]  /*8600*/  USETMAXREG.DEALLOC.CTAPOOL 0x28 ;  /* 0x00000028000079c8 */ /* 0x000e0000080e0500 */
[----:B0-----:R-:W-:-:S13]  /*8610*/  ISETP.NE.AND P0, PT, R7, RZ, PT ;  /* 0x000000ff0700720c */ /* 0x001fda0003f05270 */
[----:B------:R-:W-:Y:S05]  /*8620*/  @P0 EXIT ;  /* 0x000000000000094d */ /* 0x000fea0003800000 */
[----:B------:R-:W-:Y:S01]  /*8630*/  LOP3.LUT P0, RZ, R5, 0xff, RZ, 0xc0, !PT ;  /* 0x000000ff05ff7812 */ /* 0x000fe2000780c0ff */
[----:B------:R-:W-:Y:S02]  /*8640*/  IMAD.MOV.U32 R11, RZ, RZ, 0x1 ;  /* 0x00000001ff0b7424 */ /* 0x000fe400078e00ff */
[----:B------:R-:W-:-:S10]  /*8650*/  IMAD.MOV.U32 R5, RZ, RZ, RZ ;  /* 0x000000ffff057224 */ /* 0x000fd400078e00ff */
[----:B------:R-:W-:Y:S05]  /*8660*/  @!P0 BRA `(.L_x_176) ;  /* 0x0000000c00308947 */ /* 0x000fea0003800000 */
[----:B------:R-:W0:Y:S01]  /*8670*/  LDC R5, c[0x0][0x28c] ;  /* 0x0000a300ff057b82 */ /* 0x000e220000000800 */
[----:B------:R-:W-:Y:S01]  /*8680*/  ULDC UR6, c[0x0][0x658] ;  /* 0x0001960000067ab9 */ /* 0x000fe20000000800 */
[----:B------:R-:W-:Y:S01]  /*8690*/  UMOV UR9, 0xffffffff ;  /* 0xffffffff00097882 */ /* 0x000fe20000000000 */
[----:B------:R-:W-:Y:S01]  /*86a0*/  ULDC UR8, c[0x0][0xc] ;  /* 0x0000030000087ab9 */ /* 0x000fe20000000800 */
[----:B------:R-:W-:Y:S01]  /*86b0*/  USHF.L.U32 UR11, UR9, UR6, URZ ;  /* 0x00000006090b7299 */ /* 0x000fe2000800063f */
[----:B------:R-:W-:Y:S01]  /*86c0*/  BSSY B0, `(.L_x_176) ;  /* 0x00000c6000007945 */ /* 0x000fe20003800000 */
[----:B------:R-:W-:Y:S01]  /*86d0*/  UMOV UR10, 0x1 ;  /* 0x00000001000a7882 */ /* 0x000fe20000000000 */
[----:B------:R-:W-:Y:S01]  /*86e0*/  ULDC UR9, c[0x0][0x10] ;  /* 0x0000040000097ab9 */ /* 0x000fe20000000800 */
[----:B------:R-:W1:Y:S01]  /*86f0*/  S2UR UR4, SR_CgaCtaId ;  /* 0x00000000000479c3 */ /* 0x000e620000008800 */
[----:B------:R-:W-:Y:S01]  /*8700*/  UIMAD.WIDE.U32 UR8, UR8, UR9, URZ ;  /* 0x00000009080872a5 */ /* 0x000fe2000f8e003f */
[----:B------:R-:W-:Y:S01]  /*8710*/  IMAD.MOV.U32 R14, RZ, RZ, 0x1 ;  /* 0x00000001ff0e7424 */ /* 0x000fe200078e00ff */
[----:B------:R-:W-:Y:S01]  /*8720*/  USHF.L.U32 UR6, UR10, UR6, URZ ;  /* 0x000000060a067299 */ /* 0x000fe2000800063f */
[----:B------:R-:W-:Y:S01]  /*8730*/  LOP3.LUT R15, R4, 0x2, RZ, 0xfc, !PT ;  /* 0x00000002040f7812 */ /* 0x000fe200078efcff */
[----:B------:R-:W-:Y:S01]  /*8740*/  IMAD.MOV.U32 R11, RZ, RZ, 0x1 ;  /* 0x00000001ff0b7424 */ /* 0x000fe200078e00ff */
[----:B------:R-:W-:Y:S01]  /*8750*/  ULDC UR10, c[0x0][0x14] ;  /* 0x00000500000a7ab9 */ /* 0x000fe20000000800 */
[----:B------:R-:W-:Y:S01]  /*8760*/  ULDC UR5, c[0x0][0x600] ;  /* 0x0001800000057ab9 */ /* 0x000fe20000000800 */
[----:B------:R-:W-:-:S02]  /*8770*/  UIMAD.WIDE.U32 UR22, UR8, UR10, URZ ;  /* 0x0000000a081672a5 */ /* 0x000fc4000f8e003f */
[----:B------:R-:W-:Y:S02]  /*8780*/  UIMAD UR13, UR9, UR10, URZ ;  /* 0x0000000a090d72a4 */ /* 0x000fe4000f8e023f */
[----:B------:R-:W-:Y:S02]  /*8790*/  UIADD3 UR5, UR5, -0x1, URZ ;  /* 0xffffffff05057890 */ /* 0x000fe4000fffe03f */
[----:B------:R-:W-:Y:S01]  /*87a0*/  ULOP3.LUT UR19, URZ, UR11, URZ, 0x33, !UPT ;  /* 0x0000000b3f137292 */ /* 0x000fe2000f8e333f */
[----:B0-----:R-:W-:Y:S01]  /*87b0*/  VIADD R5, R5, 0x1f ;  /* 0x0000001f05057836 */ /* 0x001fe20000000000 */
[----:B------:R-:W-:Y:S01]  /*87c0*/  UIADD3 UR13, UR23, UR13, URZ ;  /* 0x0000000d170d7290 */ /* 0x000fe2000fffe03f */
[----:B------:R-:W-:-:S03]  /*87d0*/  ULDC.64 UR24, c[0x0][0x198] ;  /* 0x0000660000187ab9 */ /* 0x000fc60000000a00 */
[----:B------:R-:W-:Y:S01]  /*87e0*/  SHF.R.S32.HI R8, RZ, 0x1f, R5 ;  /* 0x0000001fff087819 */ /* 0x000fe20000011405 */
[----:B-1----:R-:W-:-:S03]  /*87f0*/  USHF.L.U32 UR7, UR4, 0x4, URZ ;  /* 0x0000000404077899 */ /* 0x002fc6000800063f */
[----:B------:R-:W-:Y:S01]  /*8800*/  LEA.HI R8, R8, R5, RZ, 0x5 ;  /* 0x0000000508087211 */ /* 0x000fe200078f28ff */
[----:B------:R-:W-:Y:S01]  /*8810*/  IMAD.MOV.U32 R5, RZ, RZ, RZ ;  /* 0x000000ffff057224 */ /* 0x000fe200078e00ff */
[----:B------:R-:W-:Y:S02]  /*8820*/  USHF.L.U32 UR4, UR4, 0x9, URZ ;  /* 0x0000000904047899 */ /* 0x000fe4000800063f */
[----:B------:R-:W-:Y:S01]  /*8830*/  SHF.R.S32.HI R12, RZ, 0x5, R8 ;  /* 0x00000005ff0c7819 */ /* 0x000fe20000011408 */
[----:B------:R-:W-:-:S04]  /*8840*/  ULOP3.LUT UR7, UR7, 0x70, URZ, 0xc0, !UPT ;  /* 0x0000007007077892 */ /* 0x000fc8000f8ec03f */
[----:B------:R-:W-:-:S08]  /*8850*/  VIADD R10, R12, 0x1 ;  /* 0x000000010c0a7836 */ /* 0x000fd00000000000 */
.L_x_187:
[----:B------:R-:W-:-:S03]  /*8860*/  UMOV UR8, 0xffffffff ;  /* 0xffffffff00087882 */ /* 0x000fc60000000000 */
[----:B------:R-:W-:Y:S05]  /*8870*/  BRA.DIV UR8, `(.L_x_177) ;  /* 0x0000001a08fc7947 */ /* 0x000fea000b800000 */
[----:B------:R-:W-:-:S13]  /*8880*/  ELECT P0, URZ, PT ;  /* 0x00000000003f782f */ /* 0x000fda0003800000 */
.L_x_222:
[----:B------:R-:W0:Y:S01]  /*8890*/  LDC R7, c[0x0][0x28c] ;  /* 0x0000a300ff077b82 */ /* 0x000e220000000800 */
[----:B------:R-:W-:Y:S01]  /*88a0*/  BSSY B1, `(.L_x_178) ;  /* 0x0000037000017945 */ /* 0x000fe20003800000 */
[----:B0-----:R-:W-:-:S13]  /*88b0*/  ISETP.LT.OR P0, PT, R7, 0x1, !P0 ;  /* 0x000000010700780c */ /* 0x001fda0004701670 */
[----:B------:R-:W-:Y:S05]  /*88c0*/  @P0 BRA `(.L_x_179) ;  /* 0x0000000000d00947 */ /* 0x000fea0003800000 */
[----:B------:R-:W-:Y:S01]  /*88d0*/  IMAD.SHL.U32 R19, R6, 0x80, RZ ;  /* 0x0000008006137824 */ /* 0x000fe200078e00ff */
[----:B------:R-:W-:Y:S01]  /*88e0*/  LEA R17, R17, UR7, 0x7 ;  /* 0x0000000711117c11 */ /* 0x000fe2000f8e38ff */
[----:B------:R-:W-:Y:S02]  /*88f0*/  IMAD.MOV.U32 R20, RZ, RZ, RZ ;  /* 0x000000ffff147224 */ /* 0x000fe400078e00ff */
[----:B------:R-:W-:Y:S02]  /*8900*/  IMAD.MOV.U32 R6, RZ, RZ, R10 ;  /* 0x000000ffff067224 */ /* 0x000fe400078e000a */
[----:B------:R-:W-:Y:S02]  /*8910*/  IMAD.MOV.U32 R7, RZ, RZ, R11 ;  /* 0x000000ffff077224 */ /* 0x000fe400078e000b */
[----:B------:R-:W-:-:S07]  /*8920*/  IMAD.MOV.U32 R8, RZ, RZ, R5 ;  /* 0x000000ffff087224 */ /* 0x000fce00078e0005 */
.L_x_182:
[----:B------:R-:W0:Y:S01]  /*8930*/  S2R R18, SR_CgaCtaId ;  /* 0x0000000000127919 */ /* 0x000e220000008800 */
[----:B------:R-:W-:Y:S02]  /*8940*/  MOV R9, 0x400 ;  /* 0x0000040000097802 */ /* 0x000fe40000000f00 */
[----:B------:R-:W-:-:S13]  /*8950*/  LOP3.LUT P1, RZ, R0, 0x7f, RZ, 0xc0, !PT ;  /* 0x0000007f00ff7812 */ /* 0x000fda000782c0ff */
[----:B------:R-:W1:Y:S01]  /*8960*/  @!P1 LDC R13, c[0x0][0x500] ;  /* 0x00014000ff0d9b82 */ /* 0x000e620000000800 */
[----:B0-----:R-:W-:Y:S02]  /*8970*/  LEA R21, R18, R9, 0x18 ;  /* 0x0000000912157211 */ /* 0x001fe400078ec0ff */
[----:B------:R-:W-:-:S03]  /*8980*/  SHF.L.U32 R9, R7, 0x1f, RZ ;  /* 0x0000001f07097819 */ /* 0x000fc600000006ff */
[----:B------:R-:W-:-:S04]  /*8990*/  IMAD R18, R8, 0x8, R21 ;  /* 0x0000000808127824 */ /* 0x000fc800078e0215 */
[----:B------:R-:W0:Y:S02]  /*89a0*/  SYNCS.PHASECHK.TRANS64.TRYWAIT P0, [R18+URZ+0xe0], R9 ;  /* 0x0000e009120075a7 */ /* 0x000e24000800017f */
[----:B01----:R-:W-:Y:S05]  /*89b0*/  @!P0 BRA `(.L_x_180) ;  /* 0x0000001800cc8947 */ /* 0x003fea0003800000 */
.L_x_223:
[----:B0-----:R-:W-:Y:S01]  /*89c0*/  PRMT R9, R15, 0x9910, RZ ;  /* 0x000099100f097816 */ /* 0x001fe200000000ff */
[----:B------:R0:W-:Y:S03]  /*89d0*/  @!P1 SYNCS.ARRIVE.TRANS64 RZ, [R18+URZ], R13 ;  /* 0x0000000d12ff99a7 */ /* 0x0001e6000800003f */
[----:B------:R-:W-:-:S13]  /*89e0*/  ISETP.NE.AND P0, PT, R9, 0x2, PT ;  /* 0x000000020900780c */ /* 0x000fda0003f05270 */
[----:B0-----:R-:W-:Y:S05]  /*89f0*/  @P0 BRA `(.L_x_181) ;  /* 0x0000000000040947 */ /* 0x001fea0003800000 */
[----:B------:R-:W-:Y:S01]  /*8a00*/  BPT.TRAP 0x1 ;  /* 0x000000040000795c */ /* 0x000fe20000300000 */
.L_x_181:
[----:B------:R-:W-:Y:S01]  /*8a10*/  R2UR UR8, R8 ;  /* 0x00000000080872ca */ /* 0x000fe200000e0000 */
[----:B------:R-:W-:Y:S01]  /*8a20*/  VIADD R6, R6, 0xffffffff ;  /* 0xffffffff06067836 */ /* 0x000fe20000000000 */
[----:B------:R-:W-:Y:S01]  /*8a30*/  R2UR UR18, R21 ;  /* 0x00000000151272ca */ /* 0x000fe200000e0000 */
[----:B------:R-:W-:Y:S01]  /*8a40*/  UIADD3 UR14, UP0, UR24, 0xf0, URZ ;  /* 0x000000f0180e7890 */ /* 0x000fe2000ff1e03f */
[----:B------:R-:W-:Y:S01]  /*8a50*/  R2UR UR20, R19 ;  /* 0x00000000131472ca */ /* 0x000fe200000e0000 */
[----:B------:R-:W-:Y:S01]  /*8a60*/  UIADD3 UR26, UP1, UR24, 0x1f0, URZ ;  /* 0x000001f0181a7890 */ /* 0x000fe2000ff3e03f */
[----:B------:R-:W-:Y:S01]  /*8a70*/  R2UR UR9, R18 ;  /* 0x00000000120972ca */ /* 0x000fe200000e0000 */
[----:B------:R-:W-:Y:S01]  /*8a80*/  UIADD3.X UR15, URZ, UR25, URZ, UP0, !UPT ;  /* 0x000000193f0f7290 */ /* 0x000fe200087fe43f */
[----:B------:R-:W-:Y:S01]  /*8a90*/  R2UR UR10, R20 ;  /* 0x00000000140a72ca */ /* 0x000fe200000e0000 */
[----:B------:R-:W-:Y:S01]  /*8aa0*/  VIADD R8, R8, 0x1 ;  /* 0x0000000108087836 */ /* 0x000fe20000000000 */
[----:B------:R-:W-:Y:S01]  /*8ab0*/  R2UR UR12, R16 ;  /* 0x00000000100c72ca */ /* 0x000fe200000e0000 */
[----:B------:R-:W-:Y:S01]  /*8ac0*/  UIADD3.X UR27, URZ, UR25, URZ, UP1, !UPT ;  /* 0x000000193f1b7290 */ /* 0x000fe20008ffe43f */
[----:B------:R-:W-:Y:S01]  /*8ad0*/  R2UR UR21, R17 ;  /* 0x00000000111572ca */ /* 0x000fe200000e0000 */
[----:B------:R-:W-:Y:S01]  /*8ae0*/  USHF.L.U32 UR8, UR8, 0xc, URZ ;  /* 0x0000000c08087899 */ /* 0x000fe2000800063f */
[----:B------:R-:W-:Y:S01]  /*8af0*/  ISETP.GT.AND P1, PT, R6, 0x1, PT ;  /* 0x000000010600780c */ /* 0x000fe20003f24270 */
[----:B------:R-:W-:Y:S01]  /*8b00*/  UMOV UR16, 0x0 ;  /* 0x0000000000107882 */ /* 0x000fe20000000000 */
[----:B------:R-:W-:Y:S01]  /*8b10*/  UMOV UR17, 0x10000000 ;  /* 0x1000000000117882 */ /* 0x000fe20000000000 */
[----:B------:R-:W-:Y:S01]  /*8b20*/  ULOP3.LUT UR11, UR8, 0xe00, UR4, 0xf8, !UPT ;  /* 0x00000e00080b7892 */ /* 0x000fe2000f8ef804 */
[----:B------:R-:W-:Y:S01]  /*8b30*/  ISETP.NE.AND P0, PT, R8, 0x1c, PT ;  /* 0x0000001c0800780c */ /* 0x000fe20003f05270 */
[----:B------:R-:W-:Y:S01]  /*8b40*/  UIADD3 UR8, UR18, 0x280, UR8 ;  /* 0x0000028012087890 */ /* 0x000fe2000fffe008 */
[----:B------:R-:W-:Y:S01]  /*8b50*/  VIADD R20, R20, 0x20 ;  /* 0x0000002014147836 */ /* 0x000fe20000000000 */
[----:B------:R-:W-:Y:S01]  /*8b60*/  UIADD3 UR18, UR18, 0x1c280, UR11 ;  /* 0x0001c28012127890 */ /* 0x000fe2000fffe00b */
[----:B------:R-:W-:Y:S01]  /*8b70*/  SEL R18, RZ, 0x1, P0 ;  /* 0x00000001ff127807 */ /* 0x000fe20000000000 */
[----:B------:R-:W-:Y:S01]  /*8b80*/  UMOV UR28, 0xff0000 ;  /* 0x00ff0000001c7882 */ /* 0x000fe20000000000 */
[----:B------:R-:W-:Y:S01]  /*8b90*/  UMOV UR11, UR20 ;  /* 0x00000014000b7c82 */ /* 0x000fe20008000000 */
[----:B------:R-:W-:-:S02]  /*8ba0*/  SEL R8, R8, RZ, P0 ;  /* 0x000000ff08087207 */ /* 0x000fc40000000000 */
[----:B------:R-:W-:Y:S01]  /*8bb0*/  LOP3.LUT R7, R7, R18, RZ, 0x3c, !PT ;  /* 0x0000001207077212 */ /* 0x000fe200078e3cff */
[----:B------:R0:W-:Y:S02]  /*8bc0*/  UTMALDG.3D [UR8], [UR14], desc[UR16] ;  /* 0x000010080e0075b4 */ /* 0x0001e40008011000 */
[----:B0-----:R-:W-:Y:S01]  /*8bd0*/  UMOV UR8, UR18 ;  /* 0x0000001200087c82 */ /* 0x001fe20008000000 */
[----:B------:R-:W-:Y:S02]  /*8be0*/  UMOV UR11, UR21 ;  /* 0x00000015000b7c82 */ /* 0x000fe40008000000 */
[----:B------:R0:W-:Y:S02]  /*8bf0*/  UTMALDG.3D.MULTICAST [UR8], [UR26], UR28, desc[UR16] ;  /* 0x000010081a0073b4 */ /* 0x0001e4000801181c */
[----:B0-----:R-:W-:Y:S05]  /*8c00*/  @P1 BRA `(.L_x_182) ;  /* 0xfffffffc00481947 */ /* 0x001fea000383ffff */
.L_x_179:
[----:B------:R-:W-:Y:S05]  /*8c10*/  BSYNC B1 ;  /* 0x0000000000017941 */ /* 0x000fea0003800000 */
.L_x_178:
[----:B------:R-:W-:Y:S01]  /*8c20*/  LOP3.LUT P3, RZ, R14, 0xff, RZ, 0xc0, !PT ;  /* 0x000000ff0eff7812 */ /* 0x000fe2000786c0ff */
[C---:B------:R-:W-:Y:S01]  /*8c30*/  IMAD.IADD R5, R12.reuse, 0x1, R5 ;  /* 0x000000010c057824 */ /* 0x040fe200078e0205 */
[----:B------:R-:W-:Y:S01]  /*8c40*/  ULDC.64 UR8, c[0x0][0x650] ;  /* 0x0001940000087ab9 */ /* 0x000fe20000000a00 */
[C---:B------:R-:W-:Y:S01]  /*8c50*/  ISETP.GE.U32.AND P1, PT, R12.reuse, 0x1c, PT ;  /* 0x0000001c0c00780c */ /* 0x040fe20003f26070 */
[----:B------:R-:W-:Y:S01]  /*8c60*/  BSSY B1, `(.L_x_183) ;  /* 0x0000069000017945 */ /* 0x000fe20003800000 */
[----:B------:R-:W-:Y:S01]  /*8c70*/  IMAD.MOV.U32 R17, RZ, RZ, -0x1 ;  /* 0xffffffffff117424 */ /* 0x000fe200078e00ff */
[----:B------:R-:W-:Y:S01]  /*8c80*/  ISETP.GT.U32.AND P0, PT, R5, 0x1b, PT ;  /* 0x0000001b0500780c */ /* 0x000fe20003f04070 */
[----:B------:R-:W-:Y:S01]  /*8c90*/  IMAD.MOV.U32 R16, RZ, RZ, -0x1 ;  /* 0xffffffffff107424 */ /* 0x000fe200078e00ff */
[----:B------:R-:W-:Y:S02]  /*8ca0*/  PRMT R14, RZ, 0x7610, R14 ;  /* 0x00007610ff0e7816 */ /* 0x000fe4000000000e */
[----:B------:R-:W-:-:S03]  /*8cb0*/  ISETP.LT.U32.AND P0, PT, R12, 0x1c, P0 ;  /* 0x0000001c0c00780c */ /* 0x000fc60000701070 */
[----:B------:R-:W0:Y:S01]  /*8cc0*/  @P3 S2R R7, SR_CgaCtaId ;  /* 0x0000000000073919 */ /* 0x000e220000008800 */
[----:B------:R-:W-:Y:S02]  /*8cd0*/  @P3 MOV R6, 0x400 ;  /* 0x0000040000063802 */ /* 0x000fe40000000f00 */
[----:B------:R-:W-:-:S04]  /*8ce0*/  SEL R8, RZ, 0x1, !P0 ;  /* 0x00000001ff087807 */ /* 0x000fc80004000000 */
[----:B------:R-:W-:Y:S02]  /*8cf0*/  LOP3.LUT R11, R11, R8, RZ, 0x3c, !PT ;  /* 0x000000080b0b7212 */ /* 0x000fe400078e3cff */
[----:B0-----:R-:W-:-:S04]  /*8d00*/  @P3 LEA R6, R7, R6, 0x18 ;  /* 0x0000000607063211 */ /* 0x001fc800078ec0ff */
[----:B------:R0:W-:Y:S01]  /*8d10*/  @P3 SYNCS.ARRIVE.TRANS64.A1T0 RZ, [R6+URZ+0x1d8], RZ ;  /* 0x0001d8ff06ff39a7 */ /* 0x0001e2000810003f */
[----:B------:R-:W-:-:S04]  /*8d20*/  IADD3 R2, P3, R2, UR22, RZ ;  /* 0x0000001602027c10 */ /* 0x000fc8000ff7e0ff */
[----:B------:R-:W-:Y:S02]  /*8d30*/  IADD3.X R3, R3, UR13, RZ, P3, !PT ;  /* 0x0000000d03037c10 */ /* 0x000fe40009ffe4ff */
[----:B------:R-:W-:Y:S02]  /*8d40*/  ISETP.GE.U32.AND P0, PT, R2, UR8, PT ;  /* 0x0000000802007c0c */ /* 0x000fe4000bf06070 */
[----:B0-----:R-:W-:Y:S02]  /*8d50*/  SHF.R.U32.HI R6, RZ, 0x2, R5 ;  /* 0x00000002ff067819 */ /* 0x001fe40000011605 */
[----:B------:R-:W-:-:S03]  /*8d60*/  ISETP.GE.U32.AND.EX P0, PT, R3, UR9, PT, P0 ;  /* 0x0000000903007c0c */ /* 0x000fc6000bf06100 */
[----:B------:R-:W-:-:S04]  /*8d70*/  IMAD.WIDE.U32 R6, R6, 0x24924925, RZ ;  /* 0x2492492506067825 */ /* 0x000fc800078e00ff */
[----:B------:R-:W-:Y:S01]  /*8d80*/  IMAD R5, R7, -0x1c, R5 ;  /* 0xffffffe407057824 */ /* 0x000fe200078e0205 */
[--C-:B------:R-:W-:Y:S01]  /*8d90*/  @P1 LOP3.LUT R11, R11, 0x1, R7.reuse, 0x78, !PT ;  /* 0x000000010b0b1812 */ /* 0x100fe200078e7807 */
[----:B------:R-:W-:Y:S01]  /*8da0*/  IMAD.MOV.U32 R6, RZ, RZ, -0x1 ;  /* 0xffffffffff067424 */ /* 0x000fe200078e00ff */
[----:B------:R-:W-:-:S03]  /*8db0*/  PRMT R7, RZ, 0x7610, R7 ;  /* 0x00007610ff077816 */ /* 0x000fc60000000007 */
[----:B------:R-:W-:Y:S05]  /*8dc0*/  @P0 BRA `(.L_x_184) ;  /* 0x0000000400480947 */ /* 0x000fea0003800000 */
[----:B------:R-:W0:Y:S01]  /*8dd0*/  S2R R17, SR_CTAID.X ;  /* 0x0000000000117919 */ /* 0x000e220000002500 */
[----:B------:R-:W-:Y:S01]  /*8de0*/  ULDC.64 UR8, c[0x0][0x628] ;  /* 0x00018a0000087ab9 */ /* 0x000fe20000000a00 */
[----:B------:R-:W1:Y:S01]  /*8df0*/  LDC R18, c[0x0][0x144] ;  /* 0x00005100ff127b82 */ /* 0x000e620000000800 */
[----:B------:R-:W-:Y:S01]  /*8e00*/  ISETP.NE.U32.AND P0, PT, RZ, UR8, PT ;  /* 0x00000008ff007c0c */ /* 0x000fe2000bf05070 */
[----:B------:R-:W2:Y:S01]  /*8e10*/  S2R R13, SR_CTAID.Y ;  /* 0x00000000000d7919 */ /* 0x000ea20000002600 */
[----:B------:R-:W-:Y:S01]  /*8e20*/  ULDC UR10, c[0x0][0x150] ;  /* 0x00005400000a7ab9 */ /* 0x000fe20000000800 */
[----:B------:R-:W-:Y:S01]  /*8e30*/  ULDC UR11, c[0x0][0x630] ;  /* 0x00018c00000b7ab9 */ /* 0x000fe20000000800 */
[----:B------:R-:W-:Y:S01]  /*8e40*/  ISETP.NE.AND.EX P0, PT, RZ, UR9, PT, P0 ;  /* 0x00000009ff007c0c */ /* 0x000fe2000bf05300 */
[----:B------:R-:W-:Y:S01]  /*8e50*/  IMAD.MOV.U32 R6, RZ, RZ, R2 ;  /* 0x000000ffff067224 */ /* 0x000fe200078e0002 */
[----:B0-----:R-:W-:-:S05]  /*8e60*/  I2FP.F32.U32 R7, R17 ;  /* 0x0000001100077245 */ /* 0x001fca0000201000 */
[----:B------:R-:W-:Y:S01]  /*8e70*/  FMUL R20, R7, UR10 ;  /* 0x0000000a07147c20 */ /* 0x000fe20008400000 */
[----:B------:R-:W-:-:S05]  /*8e80*/  IMAD.MOV.U32 R7, RZ, RZ, R3 ;  /* 0x000000ffff077224 */ /* 0x000fca00078e0003 */
[----:B--2---:R-:W-:Y:S05]  /*8e90*/  @!P0 BRA `(.L_x_185) ;  /* 0x0000000000288947 */ /* 0x004fea0003800000 */
[----:B------:R-:W-:Y:S02]  /*8ea0*/  ULDC UR10, c[0x0][0x634] ;  /* 0x00018d00000a7ab9 */ /* 0x000fe40000000800 */
[----:B------:R-:W-:-:S05]  /*8eb0*/  IADD3 R7, P0, R2, UR10, RZ ;  /* 0x0000000a02077c10 */ /* 0x000fca000ff1e0ff */
[----:B------:R-:W-:-:S04]  /*8ec0*/  IMAD.X R19, RZ, RZ, R3, P0 ;  /* 0x000000ffff137224 */ /* 0x000fc800000e0603 */
[----:B------:R-:W-:-:S04]  /*8ed0*/  IMAD.WIDE.U32 R8, R19, UR8, RZ ;  /* 0x0000000813087c25 */ /* 0x000fc8000f8e00ff */
[----:B------:R-:W-:-:S04]  /*8ee0*/  IMAD.WIDE.U32 R8, P0, R7, UR9, R8 ;  /* 0x0000000907087c25 */ /* 0x000fc8000f800008 */
[----:B------:R-:W-:-:S04]  /*8ef0*/  IMAD.WIDE.U32 R6, R7, UR8, RZ ;  /* 0x0000000807067c25 */ /* 0x000fc8000f8e00ff */
[----:B------:R-:W-:Y:S01]  /*8f00*/  IMAD.MOV.U32 R6, RZ, RZ, R9 ;  /* 0x000000ffff067224 */ /* 0x000fe200078e0009 */
[----:B------:R-:W-:Y:S01]  /*8f10*/  IADD3 RZ, P1, R7, R8, RZ ;  /* 0x0000000807ff7210 */ /* 0x000fe20007f3e0ff */
[----:B------:R-:W-:-:S04]  /*8f20*/  IMAD.X R7, RZ, RZ, RZ, P0 ;  /* 0x000000ffff077224 */ /* 0x000fc800000e06ff */
[----:B------:R-:W-:-:S08]  /*8f30*/  IMAD.WIDE.U32.X R6, R19, UR9, R6, P1 ;  /* 0x0000000913067c25 */ /* 0x000fd000088e0406 */
.L_x_185:
[--C-:B------:R-:W-:Y:S01]  /*8f40*/  SHF.R.U64 R16, R6, UR11, R7.reuse ;  /* 0x0000000b06107c19 */ /* 0x100fe20008001207 */
[----:B------:R-:W0:Y:S01]  /*8f50*/  F2I.U32.TRUNC.NTZ R20, R20 ;  /* 0x0000001400147305 */ /* 0x000e22000020f000 */
[----:B------:R-:W-:Y:S01]  /*8f60*/  SHF.R.U32.HI R6, RZ, UR11, R7 ;  /* 0x0000000bff067c19 */ /* 0x000fe20008011607 */
[----:B------:R-:W-:Y:S01]  /*8f70*/  ULDC.64 UR8, c[0x0][0x620] ;  /* 0x0001880000087ab9 */ /* 0x000fe20000000a00 */
[----:B------:R-:W-:Y:S01]  /*8f80*/  IADD3 R9, P0, RZ, -R16, RZ ;  /* 0x80000010ff097210 */ /* 0x000fe20007f1e0ff */
[----:B------:R-:W-:-:S04]  /*8f90*/  ULDC.64 UR10, c[0x0][0x640] ;  /* 0x00019000000a7ab9 */ /* 0x000fc80000000a00 */
[----:B------:R-:W-:Y:S01]  /*8fa0*/  IMAD.X R6, RZ, RZ, ~R6, P0 ;  /* 0x000000ffff067224 */ /* 0x000fe200000e0e06 */
[----:B------:R-:W-:-:S03]  /*8fb0*/  ISETP.NE.U32.AND P0, PT, RZ, UR10, PT ;  /* 0x0000000aff007c0c */ /* 0x000fc6000bf05070 */
[----:B------:R-:W-:Y:S01]  /*8fc0*/  IMAD R8, R6, UR8, RZ ;  /* 0x0000000806087c24 */ /* 0x000fe2000f8e02ff */
[----:B------:R-:W-:Y:S01]  /*8fd0*/  ISETP.NE.AND.EX P0, PT, RZ, UR11, PT, P0 ;  /* 0x0000000bff007c0c */ /* 0x000fe2000bf05300 */
[----:B------:R-:W-:Y:S01]  /*8fe0*/  IMAD.WIDE.U32 R6, R9, UR8, R2 ;  /* 0x0000000809067c25 */ /* 0x000fe2000f8e0002 */
[----:B------:R-:W-:-:S03]  /*8ff0*/  ULDC UR8, c[0x0][0x618] ;  /* 0x0001860000087ab9 */ /* 0x000fc60000000800 */
[----:B------:R-:W-:Y:S01]  /*9000*/  IMAD R9, R9, UR9, R8 ;  /* 0x0000000909097c24 */ /* 0x000fe2000f8e0208 */
[----:B------:R-:W-:Y:S01]  /*9010*/  ULDC UR9, c[0x0][0x154] ;  /* 0x0000550000097ab9 */ /* 0x000fe20000000800 */
[----:B0-----:R-:W-:Y:S02]  /*9020*/  IMAD.MOV R8, RZ, RZ, -R20 ;  /* 0x000000ffff087224 */ /* 0x001fe400078e0a14 */
[----:B------:R-:W-:Y:S01]  /*9030*/  IMAD.IADD R7, R7, 0x1, R9 ;  /* 0x0000000107077824 */ /* 0x000fe200078e0209 */
[----:B------:R-:W0:Y:S01]  /*9040*/  LDC R20, c[0x0][0x148] ;  /* 0x00005200ff147b82 */ /* 0x000e220000000800 */
[----:B-1----:R-:W-:Y:S01]  /*9050*/  IMAD R17, R18, R8, R17 ;  /* 0x0000000812117224 */ /* 0x002fe200078e0211 */
[----:B------:R-:W-:Y:S02]  /*9060*/  I2FP.F32.U32 R8, R13 ;  /* 0x0000000d00087245 */ /* 0x000fe40000201000 */
[--C-:B------:R-:W-:Y:S02]  /*9070*/  SHF.R.U64 R18, R6, UR8, R7.reuse ;  /* 0x0000000806127c19 */ /* 0x100fe40008001207 */
[----:B------:R-:W-:Y:S01]  /*9080*/  SHF.R.U32.HI R7, RZ, UR8, R7 ;  /* 0x00000008ff077c19 */ /* 0x000fe20008011607 */
[----:B------:R-:W-:Y:S01]  /*9090*/  FMUL R8, R8, UR9 ;  /* 0x0000000908087c20 */ /* 0x000fe20008400000 */
[----:B------:R-:W-:-:S02]  /*90a0*/  ULDC UR8, c[0x0][0x608] ;  /* 0x0001820000087ab9 */ /* 0x000fc40000000800 */
[--C-:B------:R-:W-:Y:S01]  /*90b0*/  SHF.R.U64 R22, R18, UR8, R7.reuse ;  /* 0x0000000812167c19 */ /* 0x100fe20008001207 */
[----:B------:R1:W2:Y:S01]  /*90c0*/  F2I.U32.TRUNC.NTZ R23, R8 ;  /* 0x0000000800177305 */ /* 0x0002a2000020f000 */
[----:B------:R-:W-:Y:S01]  /*90d0*/  SHF.R.U32.HI R7, RZ, UR8, R7 ;  /* 0x00000008ff077c19 */ /* 0x000fe20008011607 */
[----:B------:R-:W-:-:S03]  /*90e0*/  ULDC UR8, c[0x0][0x658] ;  /* 0x0001960000087ab9 */ /* 0x000fc60000000800 */
[--C-:B------:R-:W-:Y:S02]  /*90f0*/  SHF.R.U64 R19, R22, UR8, R7.reuse ;  /* 0x0000000816137c19 */ /* 0x100fe40008001207 */
[----:B------:R-:W-:-:S03]  /*9100*/  SHF.R.U32.HI R21, RZ, UR8, R7 ;  /* 0x00000008ff157c19 */ /* 0x000fc60008011607 */
[----:B------:R-:W-:Y:S02]  /*9110*/  IMAD.MOV.U32 R6, RZ, RZ, R19 ;  /* 0x000000ffff067224 */ /* 0x000fe400078e0013 */
[----:B------:R-:W-:Y:S01]  /*9120*/  IMAD.MOV.U32 R7, RZ, RZ, R21 ;  /* 0x000000ffff077224 */ /* 0x000fe200078e0015 */
[----:B-1----:R-:W-:Y:S06]  /*9130*/  @!P0 BRA `(.L_x_186) ;  /* 0x0000000000288947 */ /* 0x002fec0003800000 */
        /* <DEDUP_REMOVED lines=10> */
.L_x_186:
[----:B------:R-:W-:Y:S01]  /*91e0*/  ULDC UR8, c[0x0][0x648] ;  /* 0x0001920000087ab9 */ /* 0x000fe20000000800 */
[----:B--2---:R-:W-:Y:S01]  /*91f0*/  IMAD.MOV R23, RZ, RZ, -R23 ;  /* 0x000000ffff177224 */ /* 0x004fe200078e0a17 */
[----:B------:R-:W-:Y:S01]  /*9200*/  SHF.R.U64 R7, R6, UR8, R7 ;  /* 0x0000000806077c19 */ /* 0x000fe20008001207 */
[----:B------:R-:W-:Y:S01]  /*9210*/  ULDC UR8, c[0x0][0x638] ;  /* 0x00018e0000087ab9 */ /* 0x000fe20000000800 */
[----:B------:R-:W-:Y:S01]  /*9220*/  LOP3.LUT R6, R22, UR19, RZ, 0xc0, !PT ;  /* 0x0000001316067c12 */ /* 0x000fe2000f8ec0ff */
[----:B0-----:R-:W-:Y:S01]  /*9230*/  @P2 IMAD R17, R20, R23, R13 ;  /* 0x0000001714112224 */ /* 0x001fe200078e020d */
[----:B------:R-:W-:Y:S01]  /*9240*/  LOP3.LUT R18, R18, UR5, RZ, 0xc0, !PT ;  /* 0x0000000512127c12 */ /* 0x000fe2000f8ec0ff */
[----:B------:R-:W-:Y:S01]  /*9250*/  IMAD.MOV R8, RZ, RZ, -R7 ;  /* 0x000000ffff087224 */ /* 0x000fe200078e0a07 */
[----:B------:R-:W-:Y:S01]  /*9260*/  ULDC UR9, c[0x0][0x610] ;  /* 0x0001840000097ab9 */ /* 0x000fe20000000800 */
[----:B------:R-:W-:Y:S02]  /*9270*/  IMAD R6, R7, UR6, R6 ;  /* 0x0000000607067c24 */ /* 0x000fe4000f8e0206 */
[----:B------:R-:W-:Y:S01]  /*9280*/  IMAD R19, R8, UR8, R19 ;  /* 0x0000000808137c24 */ /* 0x000fe2000f8e0213 */
[----:B------:R-:W-:Y:S01]  /*9290*/  ULDC UR8, c[0x0][0x600] ;  /* 0x0001800000087ab9 */ /* 0x000fe20000000800 */
[----:B------:R-:W-:-:S02]  /*92a0*/  IMAD R6, R6, UR9, R17 ;  /* 0x0000000906067c24 */ /* 0x000fc4000f8e0211 */
[----:B------:R-:W-:Y:S02]  /*92b0*/  IMAD R19, R19, UR8, R18 ;  /* 0x0000000813137c24 */ /* 0x000fe4000f8e0212 */
[----:B------:R-:W-:-:S03]  /*92c0*/  IMAD.MOV.U32 R7, RZ, RZ, 0x1 ;  /* 0x00000001ff077424 */ /* 0x000fc600078e00ff */
[----:B------:R-:W-:Y:S02]  /*92d0*/  SEL R17, R19, R6, !P2 ;  /* 0x0000000613117207 */ /* 0x000fe40005000000 */
[----:B------:R-:W-:-:S07]  /*92e0*/  SEL R6, R6, R19, !P2 ;  /* 0x0000001306067207 */ /* 0x000fce0005000000 */
.L_x_184:
[----:B------:R-:W-:Y:S05]  /*92f0*/  BSYNC B1 ;  /* 0x0000000000017941 */ /* 0x000fea0003800000 */
.L_x_183:
[----:B------:R-:W-:-:S13]  /*9300*/  LOP3.LUT P0, RZ, R7, 0xff, RZ, 0xc0, !PT ;  /* 0x000000ff07ff7812 */ /* 0x000fda000780c0ff */
[----:B------:R-:W-:Y:S05]  /*9310*/  @P0 BRA `(.L_x_187) ;  /* 0xfffffff400500947 */ /* 0x000fea000383ffff */
[----:B------:R-:W-:Y:S05]  /*9320*/  BSYNC B0 ;  /* 0x0000000000007941 */ /* 0x000fea0003800000 */
.L_x_176:
[----:B------:R-:W-:-:S03]  /*9330*/  UMOV UR8, 0xffffffff ;  /* 0xffffffff00087882 */ /* 0x000fc60000000000 */
[----:B------:R-:W-:Y:S05]  /*9340*/  BRA.DIV UR8, `(.L_x_188) ;  /* 0x00000012087c7947 */ /* 0x000fea000b800000 */
[----:B------:R-:W-:-:S13]  /*9350*/  ELECT P0, URZ, PT ;  /* 0x00000000003f782f */ /* 0x000fda0003800000 */
.L_x_226:
[----:B------:R-:W-:Y:S04]  /*9360*/  BSSY B0, `(.L_x_189) ;  /* 0x0000103000007945 */ /* 0x000fe80003800000 */
[----:B------:R-:W-:Y:S05]  /*9370*/  @!P0 BRA `(.L_x_190) ;  /* 0x0000001000048947 */ /* 0x000fea0003800000 */
[----:B------:R-:W-:-:S04]  /*9380*/  LOP3.LUT R4, R4, 0x2, RZ, 0xfc, !PT ;  /* 0x0000000204047812 */ /* 0x000fc800078efcff */
[----:B------:R-:W-:-:S13]  /*9390*/  ISETP.NE.AND P0, PT, R4, 0x3, PT ;  /* 0x000000030400780c */ /* 0x000fda0003f05270 */
[----:B------:R-:W-:Y:S05]  /*93a0*/  @!P0 BRA `(.L_x_191) ;  /* 0x0000000000048947 */ /* 0x000fea0003800000 */
[----:B------:R-:W-:Y:S01]  /*93b0*/  BPT.TRAP 0x1 ;  /* 0x000000040000795c */ /* 0x000fe20000300000 */
.L_x_191:
[----:B------:R-:W0:Y:S01]  /*93c0*/  S2R R3, SR_CgaCtaId ;  /* 0x0000000000037919 */ /* 0x000e220000008800 */
[----:B------:R-:W-:-:S04]  /*93d0*/  MOV R0, 0x400 ;  /* 0x0000040000007802 */ /* 0x000fc80000000f00 */
[----:B0-----:R-:W-:Y:S02]  /*93e0*/  LEA R0, R3, R0, 0x18 ;  /* 0x0000000003007211 */ /* 0x001fe400078ec0ff */
[----:B------:R-:W-:-:S03]  /*93f0*/  SHF.L.U32 R3, R11, 0x1f, RZ ;  /* 0x0000001f0b037819 */ /* 0x000fc600000006ff */
[----:B------:R-:W-:-:S04]  /*9400*/  VIADD R0, R0, 0xe0 ;  /* 0x000000e000007836 */ /* 0x000fc80000000000 */
[C---:B------:R-:W-:Y:S02]  /*9410*/  IMAD R6, R5.reuse, 0x8, R0 ;  /* 0x0000000805067824 */ /* 0x040fe400078e0200 */
[----:B------:R-:W-:Y:S02]  /*9420*/  VIADD R5, R5, 0x1 ;  /* 0x0000000105057836 */ /* 0x000fe40000000000 */
[----:B------:R-:W0:Y:S03]  /*9430*/  SYNCS.PHASECHK.TRANS64.TRYWAIT P0, [R6+URZ], R3 ;  /* 0x00000003060075a7 */ /* 0x000e26000800017f */
[----:B------:R-:W-:-:S04]  /*9440*/  ISETP.NE.AND P1, PT, R5, 0x1c, PT ;  /* 0x0000001c0500780c */ /* 0x000fc80003f25270 */
[----:B------:R-:W-:Y:S02]  /*9450*/  SEL R2, RZ, 0x1, P1 ;  /* 0x00000001ff027807 */ /* 0x000fe40000800000 */
[----:B------:R-:W-:Y:S02]  /*9460*/  SEL R5, R5, RZ, P1 ;  /* 0x000000ff05057207 */ /* 0x000fe40000800000 */
[----:B------:R-:W-:-:S03]  /*9470*/  LOP3.LUT R8, R11, R2, RZ, 0x3c, !PT ;  /* 0x000000020b087212 */ /* 0x000fc600078e3cff */
[----:B------:R-:W-:Y:S01]  /*9480*/  IMAD R7, R5, 0x8, R0 ;  /* 0x0000000805077824 */ /* 0x000fe200078e0200 */
[----:B------:R-:W-:Y:S01]  /*9490*/  SHF.L.U32 R4, R8, 0x1f, RZ ;  /* 0x0000001f08047819 */ /* 0x000fe200000006ff */
[----:B0-----:R-:W-:Y:S06]  /*94a0*/  @!P0 BRA `(.L_x_192) ;  /* 0x0000001000448947 */ /* 0x001fec0003800000 */
.L_x_227:
[----:B------:R-:W1:Y:S01]  /*94b0*/  SYNCS.PHASECHK.TRANS64.TRYWAIT P0, [R7+URZ], R4 ;  /* 0x00000004070075a7 */ /* 0x000e62000800017f */
[----:B------:R-:W-:-:S05]  /*94c0*/  VIADD R2, R5, 0x1 ;  /* 0x0000000105027836 */ /* 0x000fca0000000000 */
[----:B------:R-:W-:-:S04]  /*94d0*/  ISETP.NE.AND P1, PT, R2, 0x1c, PT ;  /* 0x0000001c0200780c */ /* 0x000fc80003f25270 */
[----:B0-----:R-:W-:Y:S02]  /*94e0*/  SEL R3, RZ, 0x1, P1 ;  /* 0x00000001ff037807 */ /* 0x001fe40000800000 */
[----:B------:R-:W-:Y:S02]  /*94f0*/  SEL R9, R2, RZ, P1 ;  /* 0x000000ff02097207 */ /* 0x000fe40000800000 */
[----:B------:R-:W-:-:S03]  /*9500*/  LOP3.LUT R8, R8, R3, RZ, 0x3c, !PT ;  /* 0x0000000308087212 */ /* 0x000fc600078e3cff */
[----:B------:R-:W-:Y:S01]  /*9510*/  IMAD R6, R9, 0x8, R0 ;  /* 0x0000000809067824 */ /* 0x000fe200078e0200 */
[----:B------:R-:W-:Y:S01]  /*9520*/  SHF.L.U32 R5, R8, 0x1f, RZ ;  /* 0x0000001f08057819 */ /* 0x000fe200000006ff */
[----:B-1----:R-:W-:Y:S06]  /*9530*/  @!P0 BRA `(.L_x_193) ;  /* 0x0000001000348947 */ /* 0x002fec0003800000 */
.L_x_228:
[----:B------:R-:W1:Y:S01]  /*9540*/  SYNCS.PHASECHK.TRANS64.TRYWAIT P0, [R6+URZ], R5 ;  /* 0x00000005060075a7 */ /* 0x000e62000800017f */
[----:B------:R-:W-:-:S05]  /*9550*/  VIADD R2, R9, 0x1 ;  /* 0x0000000109027836 */ /* 0x000fca0000000000 */
[----:B------:R-:W-:-:S04]  /*9560*/  ISETP.NE.AND P1, PT, R2, 0x1c, PT ;  /* 0x0000001c0200780c */ /* 0x000fc80003f25270 */
[----:B------:R-:W-:Y:S02]  /*9570*/  SEL R3, RZ, 0x1, P1 ;  /* 0x00000001ff037807 */ /* 0x000fe40000800000 */
[----:B0-----:R-:W-:Y:S02]  /*9580*/  SEL R7, R2, RZ, P1 ;  /* 0x000000ff02077207 */ /* 0x001fe40000800000 */
[----:B------:R-:W-:-:S03]  /*9590*/  LOP3.LUT R8, R8, R3, RZ, 0x3c, !PT ;  /* 0x0000000308087212 */ /* 0x000fc600078e3cff */
[----:B------:R-:W-:Y:S01]  /*95a0*/  IMAD R9, R7, 0x8, R0 ;  /* 0x0000000807097824 */ /* 0x000fe200078e0200 */
[----:B------:R-:W-:Y:S01]  /*95b0*/  SHF.L.U32 R4, R8, 0x1f, RZ ;  /* 0x0000001f08047819 */ /* 0x000fe200000006ff */
[----:B-1----:R-:W-:Y:S06]  /*95c0*/  @!P0 BRA `(.L_x_194) ;  /* 0x0000001000248947 */ /* 0x002fec0003800000 */
.L_x_229:
[----:B------:R-:W1:Y:S01]  /*95d0*/  SYNCS.PHASECHK.TRANS64.TRYWAIT P0, [R9+URZ], R4 ;  /* 0x00000004090075a7 */ /* 0x000e62000800017f */
[----:B------:R-:W-:-:S05]  /*95e0*/  VIADD R2, R7, 0x1 ;  /* 0x0000000107027836 */ /* 0x000fca0000000000 */
[----:B------:R-:W-:-:S04]  /*95f0*/  ISETP.NE.AND P1, PT, R2, 0x1c, PT ;  /* 0x0000001c0200780c */ /* 0x000fc80003f25270 */
[----:B------:R-:W-:Y:S02]  /*9600*/  SEL R3, RZ, 0x1, P1 ;  /* 0x00000001ff037807 */ /* 0x000fe40000800000 */
[----:B------:R-:W-:Y:S02]  /*9610*/  SEL R7, R2, RZ, P1 ;  /* 0x000000ff02077207 */ /* 0x000fe40000800000 */
[----:B------:R-:W-:-:S03]  /*9620*/  LOP3.LUT R8, R8, R3, RZ, 0x3c, !PT ;  /* 0x0000000308087212 */ /* 0x000fc600078e3cff */
[----:B0-----:R-:W-:Y:S01]  /*9630*/  IMAD R6, R7, 0x8, R0 ;  /* 0x0000000807067824 */ /* 0x001fe200078e0200 */
[----:B------:R-:W-:Y:S01]  /*9640*/  SHF.L.U32 R5, R8, 0x1f, RZ ;  /* 0x0000001f08057819 */ /* 0x000fe200000006ff */
[----:B-1----:R-:W-:Y:S06]  /*9650*/  @!P0 BRA `(.L_x_195) ;  /* 0x0000001000148947 */ /* 0x002fec0003800000 */
.L_x_230:
        /* <DEDUP_REMOVED lines=9> */
.L_x_231:
        /* <DEDUP_REMOVED lines=9> */
.L_x_232:
        /* <DEDUP_REMOVED lines=9> */
.L_x_233:
        /* <DEDUP_REMOVED lines=9> */
.L_x_234:
        /* <DEDUP_REMOVED lines=9> */
.L_x_235:
        /* <DEDUP_REMOVED lines=9> */
.L_x_236:
        /* <DEDUP_REMOVED lines=9> */
.L_x_237:
        /* <DEDUP_REMOVED lines=9> */
.L_x_238:
        /* <DEDUP_REMOVED lines=9> */
.L_x_239:
        /* <DEDUP_REMOVED lines=9> */
.L_x_240:
        /* <DEDUP_REMOVED lines=9> */
.L_x_241:
        /* <DEDUP_REMOVED lines=9> */
.L_x_242:
        /* <DEDUP_REMOVED lines=9> */
.L_x_243:
        /* <DEDUP_REMOVED lines=9> */
.L_x_244:
        /* <DEDUP_REMOVED lines=9> */
.L_x_245:
        /* <DEDUP_REMOVED lines=9> */
.L_x_246:
        /* <DEDUP_REMOVED lines=9> */
.L_x_247:
        /* <DEDUP_REMOVED lines=9> */
.L_x_248:
        /* <DEDUP_REMOVED lines=9> */
.L_x_249:
        /* <DEDUP_REMOVED lines=9> */
.L_x_250:
        /* <DEDUP_REMOVED lines=9> */
.L_x_251:
        /* <DEDUP_REMOVED lines=9> */
.L_x_252:
[----:B------:R-:W1:Y:S01]  /*a2c0*/  SYNCS.PHASECHK.TRANS64.TRYWAIT P0, [R6+URZ], R5 ;  /* 0x00000005060075a7 */ /* 0x000e62000800017f */
[----:B------:R-:W-:-:S05]  /*a2d0*/  VIADD R2, R7, 0x1 ;  /* 0x0000000107027836 */ /* 0x000fca0000000000 */
[----:B------:R-:W-:-:S04]  /*a2e0*/  ISETP.NE.AND P1, PT, R2, 0x1c, PT ;  /* 0x0000001c0200780c */ /* 0x000fc80003f25270 */
[----:B0-----:R-:W-:Y:S02]  /*a2f0*/  SEL R4, RZ, 0x1, P1 ;  /* 0x00000001ff047807 */ /* 0x001fe40000800000 */
[----:B------:R-:W-:Y:S02]  /*a300*/  SEL R3, R2, RZ, P1 ;  /* 0x000000ff02037207 */ /* 0x000fe40000800000 */
[----:B------:R-:W-:Y:S01]  /*a310*/  LOP3.LUT R4, R11, R4, RZ, 0x3c, !PT ;  /* 0x000000040b047212 */ /* 0x000fe200078e3cff */
[----:B-1----:R-:W-:Y:S06]  /*a320*/  @!P0 BRA `(.L_x_218) ;  /* 0x0000000800ac8947 */ /* 0x002fec0003800000 */
.L_x_253:
[----:B------:R-:W-:Y:S01]  /*a330*/  IMAD R3, R3, 0x8, R0 ;  /* 0x0000000803037824 */ /* 0x000fe200078e0200 */
[----:B------:R-:W-:-:S07]  /*a340*/  SHF.L.U32 R0, R4, 0x1f, RZ ;  /* 0x0000001f04007819 */ /* 0x000fce00000006ff */
.L_x_219:
[----:B-1----:R1:W2:Y:S02]  /*a350*/  SYNCS.PHASECHK.TRANS64.TRYWAIT P0, [R3+URZ], R0 ;  /* 0x00000000030075a7 */ /* 0x0022a4000800017f */
[----:B--2---:R-:W-:Y:S05]  /*a360*/  @!P0 NANOSLEEP.SYNCS 0x989680 ;  /* 0x009896800000895d */ /* 0x004fea0003900000 */
[----:B------:R-:W2:Y:S02]  /*a370*/  @!P0 SYNCS.PHASECHK.TRANS64 P0, [R3+URZ], R0 ;  /* 0x00000000030085a7 */ /* 0x000ea4000800007f */
[----:B--2---:R-:W-:Y:S05]  /*a380*/  @!P0 BRA `(.L_x_219) ;  /* 0xfffffffc00f08947 */ /* 0x004fea000383ffff */
.L_x_190:
[----:B------:R-:W-:Y:S05]  /*a390*/  BSYNC B0 ;  /* 0x0000000000007941 */ /* 0x000fea0003800000 */
.L_x_189:
[----:B------:R-:W-:Y:S05]  /*a3a0*/  EXIT ;  /* 0x000000000000794d */ /* 0x000fea0003800000 */
.L_x_22:
[----:B-1----:R-:W-:-:S04]  /*a3b0*/  IMAD.U32 R13, RZ, RZ, UR6 ;  /* 0x00000006ff0d7e24 */ /* 0x002fc8000f8e00ff */
[----:B------:R1:W4:Y:S03]  /*a3c0*/  SYNCS.PHASECHK.TRANS64.TRYWAIT P0, [R13+URZ], R12 ;  /* 0x0000000c0d0075a7 */ /* 0x000326000800017f */
[----:B----4-:R-:W-:Y:S05]  /*a3d0*/  @!P0 NANOSLEEP.SYNCS 0x989680 ;  /* 0x009896800000895d */ /* 0x010fea0003900000 */
[----:B------:R-:W4:Y:S02]  /*a3e0*/  @!P0 SYNCS.PHASECHK.TRANS64 P0, [R13+URZ], R12 ;  /* 0x0000000c0d0085a7 */ /* 0x000f24000800007f */
[----:B----4-:R-:W-:Y:S05]  /*a3f0*/  @!P0 BRA `(.L_x_22) ;  /* 0xfffffffc00ec8947 */ /* 0x010fea000383ffff */
[----:B------:R-:W-:Y:S05]  /*a400*/  BRA `(.L_x_21) ;  /* 0xffffff7400c87947 */ /* 0x000fea000383ffff */
.L_x_28:
[----:B-1----:R-:W-:-:S04]  /*a410*/  IMAD.U32 R145, RZ, RZ, UR12 ;  /* 0x0000000cff917e24 */ /* 0x002fc8000f8e00ff */
[----:B------:R1:W4:Y:S03]  /*a420*/  SYNCS.PHASECHK.TRANS64.TRYWAIT P0, [R145+URZ], R140 ;  /* 0x0000008c910075a7 */ /* 0x000326000800017f */
[----:B----4-:R-:W-:Y:S05]  /*a430*/  @!P0 NANOSLEEP.SYNCS 0x989680 ;  /* 0x009896800000895d */ /* 0x010fea0003900000 */
[----:B------:R-:W4:Y:S02]  /*a440*/  @!P0 SYNCS.PHASECHK.TRANS64 P0, [R145+URZ], R140 ;  /* 0x0000008c910085a7 */ /* 0x000f24000800007f */
[----:B----4-:R-:W-:Y:S05]  /*a450*/  @!P0 BRA `(.L_x_28) ;  /* 0xfffffffc00ec8947 */ /* 0x010fea000383ffff */
[----:B------:R-:W-:Y:S05]  /*a460*/  BRA `(.L_x_27) ;  /* 0xffffff7c00f87947 */ /* 0x000fea000383ffff */
.L_x_177:
[----:B------:R-:W-:Y:S01]  /*a470*/  BSSY B1, `(.L_x_220) ;  /* 0x0000006000017945 */ /* 0x000fe20003800000 */
[----:B------:R-:W-:-:S07]  /*a480*/  IMAD.MOV.U32 R7, RZ, RZ, -0x1 ;  /* 0xffffffffff077424 */ /* 0x000fce00078e00ff */
[----:B------:R-:W-:Y:S05]  /*a490*/  WARPSYNC.COLLECTIVE R7, `(.L_x_221) ;  /* 0x00000000070c7348 */ /* 0x000fea0003c00000 */
[----:B------:R-:W-:Y:S02]  /*a4a0*/  ELECT P0, UR62, PT ;  /* 0x00000000003e782f */ /* 0x000fe40003800000 */
[----:B------:R-:W-:Y:S01]  /*a4b0*/  MOV R7, UR62 ;  /* 0x0000003e00077c02 */ /* 0x000fe20008000f00 */
[----:B------:R-:W-:Y:S10]  /*a4c0*/  ENDCOLLECTIVE ;  /* 0x000000000000791b */ /* 0x000ff40003800000 */
.L_x_221:
[----:B------:R-:W-:Y:S05]  /*a4d0*/  BSYNC B1 ;  /* 0x0000000000017941 */ /* 0x000fea0003800000 */
.L_x_220:
[----:B------:R-:W-:Y:S05]  /*a4e0*/  BRA `(.L_x_222) ;  /* 0xffffffe000e87947 */ /* 0x000fea000383ffff */
.L_x_180:
[----:B0-----:R0:W1:Y:S02]  /*a4f0*/  SYNCS.PHASECHK.TRANS64.TRYWAIT P0, [R18+URZ+0xe0], R9 ;  /* 0x0000e009120075a7 */ /* 0x001064000800017f */
[----:B-1----:R-:W-:Y:S05]  /*a500*/  @!P0 NANOSLEEP.SYNCS 0x989680 ;  /* 0x009896800000895d */ /* 0x002fea0003900000 */
[----:B------:R-:W1:Y:S02]  /*a510*/  @!P0 SYNCS.PHASECHK.TRANS64 P0, [R18+URZ+0xe0], R9 ;  /* 0x0000e009120085a7 */ /* 0x000e64000800007f */
[----:B-1----:R-:W-:Y:S05]  /*a520*/  @!P0 BRA `(.L_x_180) ;  /* 0xfffffffc00f08947 */ /* 0x002fea000383ffff */
[----:B------:R-:W-:Y:S05]  /*a530*/  BRA `(.L_x_223) ;  /* 0xffffffe400207947 */ /* 0x000fea000383ffff */
.L_x_188:
[----:B------:R-:W-:Y:S01]  /*a540*/  BSSY B0, `(.L_x_224) ;  /* 0x0000006000007945 */ /* 0x000fe20003800000 */
[----:B------:R-:W-:-:S07]  /*a550*/  IMAD.MOV.U32 R7, RZ, RZ, -0x1 ;  /* 0xffffffffff077424 */ /* 0x000fce00078e00ff */
[----:B------:R-:W-:Y:S05]  /*a560*/  WARPSYNC.COLLECTIVE R7, `(.L_x_225) ;  /* 0x00000000070c7348 */ /* 0x000fea0003c00000 */
[----:B------:R-:W-:Y:S02]  /*a570*/  ELECT P0, UR62, PT ;  /* 0x00000000003e782f */ /* 0x000fe40003800000 */
[----:B------:R-:W-:Y:S01]  /*a580*/  MOV R7, UR62 ;  /* 0x0000003e00077c02 */ /* 0x000fe20008000f00 */
[----:B------:R-:W-:Y:S10]  /*a590*/  ENDCOLLECTIVE ;  /* 0x000000000000791b */ /* 0x000ff40003800000 */
.L_x_225:
[----:B------:R-:W-:Y:S05]  /*a5a0*/  BSYNC B0 ;  /* 0x0000000000007941 */ /* 0x000fea0003800000 */
.L_x_224:
[----:B------:R-:W-:Y:S05]  /*a5b0*/  BRA `(.L_x_226) ;  /* 0xffffffec00687947 */ /* 0x000fea000383ffff */
.L_x_192:
[----:B0-----:R0:W1:Y:S02]  /*a5c0*/  SYNCS.PHASECHK.TRANS64.TRYWAIT P0, [R6+URZ], R3 ;  /* 0x00000003060075a7 */ /* 0x001064000800017f */
[----:B-1----:R-:W-:Y:S05]  /*a5d0*/  @!P0 NANOSLEEP.SYNCS 0x989680 ;  /* 0x009896800000895d */ /* 0x002fea0003900000 */
[----:B------:R-:W1:Y:S02]  /*a5e0*/  @!P0 SYNCS.PHASECHK.TRANS64 P0, [R6+URZ], R3 ;  /* 0x00000003060085a7 */ /* 0x000e64000800007f */
[----:B-1----:R-:W-:Y:S05]  /*a5f0*/  @!P0 BRA `(.L_x_192) ;  /* 0xfffffffc00f08947 */ /* 0x002fea000383ffff */
[----:B------:R-:W-:Y:S05]  /*a600*/  BRA `(.L_x_227) ;  /* 0xffffffec00a87947 */ /* 0x000fea000383ffff */
.L_x_193:
[----:B0-----:R0:W1:Y:S02]  /*a610*/  SYNCS.PHASECHK.TRANS64.TRYWAIT P0, [R7+URZ], R4 ;  /* 0x00000004070075a7 */ /* 0x001064000800017f */
[----:B-1----:R-:W-:Y:S05]  /*a620*/  @!P0 NANOSLEEP.SYNCS 0x989680 ;  /* 0x009896800000895d */ /* 0x002fea0003900000 */
[----:B------:R-:W1:Y:S02]  /*a630*/  @!P0 SYNCS.PHASECHK.TRANS64 P0, [R7+URZ], R4 ;  /* 0x00000004070085a7 */ /* 0x000e64000800007f */
[----:B-1----:R-:W-:Y:S05]  /*a640*/  @!P0 BRA `(.L_x_193) ;  /* 0xfffffffc00f08947 */ /* 0x002fea000383ffff */
[----:B------:R-:W-:Y:S05]  /*a650*/  BRA `(.L_x_228) ;  /* 0xffffffec00b87947 */ /* 0x000fea000383ffff */
.L_x_194:
[----:B0-----:R0:W1:Y:S02]  /*a660*/  SYNCS.PHASECHK.TRANS64.TRYWAIT P0, [R6+URZ], R5 ;  /* 0x00000005060075a7 */ /* 0x001064000800017f */
[----:B-1----:R-:W-:Y:S05]  /*a670*/  @!P0 NANOSLEEP.SYNCS 0x989680 ;  /* 0x009896800000895d */ /* 0x002fea0003900000 */
[----:B------:R-:W1:Y:S02]  /*a680*/  @!P0 SYNCS.PHASECHK.TRANS64 P0, [R6+URZ], R5 ;  /* 0x00000005060085a7 */ /* 0x000e64000800007f */
[----:B-1----:R-:W-:Y:S05]  /*a690*/  @!P0 BRA `(.L_x_194) ;  /* 0xfffffffc00f08947 */ /* 0x002fea000383ffff */
[----:B------:R-:W-:Y:S05]  /*a6a0*/  BRA `(.L_x_229) ;  /* 0xffffffec00c87947 */ /* 0x000fea000383ffff */
.L_x_195:
[----:B0-----:R0:W1:Y:S02]  /*a6b0*/  SYNCS.PHASECHK.TRANS64.TRYWAIT P0, [R9+URZ], R4 ;  /* 0x00000004090075a7 */ /* 0x001064000800017f */
[----:B-1----:R-:W-:Y:S05]  /*a6c0*/  @!P0 NANOSLEEP.SYNCS 0x989680 ;  /* 0x009896800000895d */ /* 0x002fea0003900000 */
[----:B------:R-:W1:Y:S02]  /*a6d0*/  @!P0 SYNCS.PHASECHK.TRANS64 P0, [R9+URZ], R4 ;  /* 0x00000004090085a7 */ /* 0x000e64000800007f */
[----:B-1----:R-:W-:Y:S05]  /*a6e0*/  @!P0 BRA `(.L_x_195) ;  /* 0xfffffffc00f08947 */ /* 0x002fea000383ffff */
[----:B------:R-:W-:Y:S05]  /*a6f0*/  BRA `(.L_x_230) ;  /* 0xffffffec00d87947 */ /* 0x000fea000383ffff */
.L_x_196:
[----:B0-----:R0:W1:Y:S02]  /*a700*/  SYNCS.PHASECHK.TRANS64.TRYWAIT P0, [R6+URZ], R5 ;  /* 0x00000005060075a7 */ /* 0x001064000800017f */
[----:B-1----:R-:W-:Y:S05]  /*a710*/  @!P0 NANOSLEEP.SYNCS 0x989680 ;  /* 0x009896800000895d */ /* 0x002fea0003900000 */
[----:B------:R-:W1:Y:S02]  /*a720*/  @!P0 SYNCS.PHASECHK.TRANS64 P0, [R6+URZ], R5 ;  /* 0x00000005060085a7 */ /* 0x000e64000800007f */
[----:B-1----:R-:W-:Y:S05]  /*a730*/  @!P0 BRA `(.L_x_196) ;  /* 0xfffffffc00f08947 */ /* 0x002fea000383ffff */
[----:B------:R-:W-:Y:S05]  /*a740*/  BRA `(.L_x_231) ;  /* 0xffffffec00e87947 */ /* 0x000fea000383ffff */
.L_x_197:
[----:B0-----:R0:W1:Y:S02]  /*a750*/  SYNCS.PHASECHK.TRANS64.TRYWAIT P0, [R9+URZ], R4 ;  /* 0x00000004090075a7 */ /* 0x001064000800017f */
[----:B-1----:R-:W-:Y:S05]  /*a760*/  @!P0 NANOSLEEP.SYNCS 0x989680 ;  /* 0x009896800000895d */ /* 0x002fea0003900000 */
[----:B------:R-:W1:Y:S02]  /*a770*/  @!P0 SYNCS.PHASECHK.TRANS64 P0, [R9+URZ], R4 ;  /* 0x00000004090085a7 */ /* 0x000e64000800007f */
[----:B-1----:R-:W-:Y:S05]  /*a780*/  @!P0 BRA `(.L_x_197) ;  /* 0xfffffffc00f08947 */ /* 0x002fea000383ffff */
[----:B------:R-:W-:Y:S05]  /*a790*/  BRA `(.L_x_232) ;  /* 0xffffffec00f87947 */ /* 0x000fea000383ffff */
.L_x_198:
[----:B0-----:R0:W1:Y:S02]  /*a7a0*/  SYNCS.PHASECHK.TRANS64.TRYWAIT P0, [R6+URZ], R5 ;  /* 0x00000005060075a7 */ /* 0x001064000800017f */
[----:B-1----:R-:W-:Y:S05]  /*a7b0*/  @!P0 NANOSLEEP.SYNCS 0x989680 ;  /* 0x009896800000895d */ /* 0x002fea0003900000 */
[----:B------:R-:W1:Y:S02]  /*a7c0*/  @!P0 SYNCS.PHASECHK.TRANS64 P0, [R6+URZ], R5 ;  /* 0x00000005060085a7 */ /* 0x000e64000800007f */
[----:B-1----:R-:W-:Y:S05]  /*a7d0*/  @!P0 BRA `(.L_x_198) ;  /* 0xfffffffc00f08947 */ /* 0x002fea000383ffff */
[----:B------:R-:W-:Y:S05]  /*a7e0*/  BRA `(.L_x_233) ;  /* 0xfffffff000087947 */ /* 0x000fea000383ffff */
.L_x_199:
[----:B0-----:R0:W1:Y:S02]  /*a7f0*/  SYNCS.PHASECHK.TRANS64.TRYWAIT P0, [R9+URZ], R4 ;  /* 0x00000004090075a7 */ /* 0x001064000800017f */
[----:B-1----:R-:W-:Y:S05]  /*a800*/  @!P0 NANOSLEEP.SYNCS 0x989680 ;  /* 0x009896800000895d */ /* 0x002fea0003900000 */
[----:B------:R-:W1:Y:S02]  /*a810*/  @!P0 SYNCS.PHASECHK.TRANS64 P0, [R9+URZ], R4 ;  /* 0x00000004090085a7 */ /* 0x000e64000800007f */
[----:B-1----:R-:W-:Y:S05]  /*a820*/  @!P0 BRA `(.L_x_199) ;  /* 0xfffffffc00f08947 */ /* 0x002fea000383ffff */
[----:B------:R-:W-:Y:S05]  /*a830*/  BRA `(.L_x_234) ;  /* 0xfffffff000187947 */ /* 0x000fea000383ffff */
.L_x_200:
[----:B0-----:R0:W1:Y:S02]  /*a840*/  SYNCS.PHASECHK.TRANS64.TRYWAIT P0, [R6+URZ], R5 ;  /* 0x00000005060075a7 */ /* 0x001064000800017f */
[----:B-1----:R-:W-:Y:S05]  /*a850*/  @!P0 NANOSLEEP.SYNCS 0x989680 ;  /* 0x009896800000895d */ /* 0x002fea0003900000 */
[----:B------:R-:W1:Y:S02]  /*a860*/  @!P0 SYNCS.PHASECHK.TRANS64 P0, [R6+URZ], R5 ;  /* 0x00000005060085a7 */ /* 0x000e64000800007f */
[----:B-1----:R-:W-:Y:S05]  /*a870*/  @!P0 BRA `(.L_x_200) ;  /* 0xfffffffc00f08947 */ /* 0x002fea000383ffff */
[----:B------:R-:W-:Y:S05]  /*a880*/  BRA `(.L_x_235) ;  /* 0xfffffff000287947 */ /* 0x000fea000383ffff */
.L_x_201:
[----:B0-----:R0:W1:Y:S02]  /*a890*/  SYNCS.PHASECHK.TRANS64.TRYWAIT P0, [R9+URZ], R4 ;  /* 0x00000004090075a7 */ /* 0x001064000800017f */
[----:B-1----:R-:W-:Y:S05]  /*a8a0*/  @!P0 NANOSLEEP.SYNCS 0x989680 ;  /* 0x009896800000895d */ /* 0x002fea0003900000 */
[----:B------:R-:W1:Y:S02]  /*a8b0*/  @!P0 SYNCS.PHASECHK.TRANS64 P0, [R9+URZ], R4 ;  /* 0x00000004090085a7 */ /* 0x000e64000800007f */
[----:B-1----:R-:W-:Y:S05]  /*a8c0*/  @!P0 BRA `(.L_x_201) ;  /* 0xfffffffc00f08947 */ /* 0x002fea000383ffff */
[----:B------:R-:W-:Y:S05]  /*a8d0*/  BRA `(.L_x_236) ;  /* 0xfffffff000387947 */ /* 0x000fea000383ffff */
.L_x_202:
[----:B0-----:R0:W1:Y:S02]  /*a8e0*/  SYNCS.PHASECHK.TRANS64.TRYWAIT P0, [R6+URZ], R5 ;  /* 0x00000005060075a7 */ /* 0x001064000800017f */
[----:B-1----:R-:W-:Y:S05]  /*a8f0*/  @!P0 NANOSLEEP.SYNCS 0x989680 ;  /* 0x009896800000895d */ /* 0x002fea0003900000 */
[----:B------:R-:W1:Y:S02]  /*a900*/  @!P0 SYNCS.PHASECHK.TRANS64 P0, [R6+URZ], R5 ;  /* 0x00000005060085a7 */ /* 0x000e64000800007f */
[----:B-1----:R-:W-:Y:S05]  /*a910*/  @!P0 BRA `(.L_x_202) ;  /* 0xfffffffc00f08947 */ /* 0x002fea000383ffff */
[----:B------:R-:W-:Y:S05]  /*a920*/  BRA `(.L_x_237) ;  /* 0xfffffff000487947 */ /* 0x000fea000383ffff */
.L_x_203:
[----:B0-----:R0:W1:Y:S02]  /*a930*/  SYNCS.PHASECHK.TRANS64.TRYWAIT P0, [R9+URZ], R4 ;  /* 0x00000004090075a7 */ /* 0x001064000800017f */
[----:B-1----:R-:W-:Y:S05]  /*a940*/  @!P0 NANOSLEEP.SYNCS 0x989680 ;  /* 0x009896800000895d */ /* 0x002fea0003900000 */
[----:B------:R-:W1:Y:S02]  /*a950*/  @!P0 SYNCS.PHASECHK.TRANS64 P0, [R9+URZ], R4 ;  /* 0x00000004090085a7 */ /* 0x000e64000800007f */
[----:B-1----:R-:W-:Y:S05]  /*a960*/  @!P0 BRA `(.L_x_203) ;  /* 0xfffffffc00f08947 */ /* 0x002fea000383ffff */
[----:B------:R-:W-:Y:S05]  /*a970*/  BRA `(.L_x_238) ;  /* 0xfffffff000587947 */ /* 0x000fea000383ffff */
.L_x_204:
[----:B0-----:R0:W1:Y:S02]  /*a980*/  SYNCS.PHASECHK.TRANS64.TRYWAIT P0, [R6+URZ], R5 ;  /* 0x00000005060075a7 */ /* 0x001064000800017f */
[----:B-1----:R-:W-:Y:S05]  /*a990*/  @!P0 NANOSLEEP.SYNCS 0x989680 ;  /* 0x009896800000895d */ /* 0x002fea0003900000 */
[----:B------:R-:W1:Y:S02]  /*a9a0*/  @!P0 SYNCS.PHASECHK.TRANS64 P0, [R6+URZ], R5 ;  /* 0x00000005060085a7 */ /* 0x000e64000800007f */
[----:B-1----:R-:W-:Y:S05]  /*a9b0*/  @!P0 BRA `(.L_x_204) ;  /* 0xfffffffc00f08947 */ /* 0x002fea000383ffff */
[----:B------:R-:W-:Y:S05]  /*a9c0*/  BRA `(.L_x_239) ;  /* 0xfffffff000687947 */ /* 0x000fea000383ffff */
.L_x_205:
[----:B0-----:R0:W1:Y:S02]  /*a9d0*/  SYNCS.PHASECHK.TRANS64.TRYWAIT P0, [R9+URZ], R4 ;  /* 0x00000004090075a7 */ /* 0x001064000800017f */
[----:B-1----:R-:W-:Y:S05]  /*a9e0*/  @!P0 NANOSLEEP.SYNCS 0x989680 ;  /* 0x009896800000895d */ /* 0x002fea0003900000 */
[----:B------:R-:W1:Y:S02]  /*a9f0*/  @!P0 SYNCS.PHASECHK.TRANS64 P0, [R9+URZ], R4 ;  /* 0x00000004090085a7 */ /* 0x000e64000800007f */
[----:B-1----:R-:W-:Y:S05]  /*aa00*/  @!P0 BRA `(.L_x_205) ;  /* 0xfffffffc00f08947 */ /* 0x002fea000383ffff */
[----:B------:R-:W-:Y:S05]  /*aa10*/  BRA `(.L_x_240) ;  /* 0xfffffff000787947 */ /* 0x000fea000383ffff */
.L_x_206:
[----:B0-----:R0:W1:Y:S02]  /*aa20*/  SYNCS.PHASECHK.TRANS64.TRYWAIT P0, [R6+URZ], R5 ;  /* 0x00000005060075a7 */ /* 0x001064000800017f */
[----:B-1----:R-:W-:Y:S05]  /*aa30*/  @!P0 NANOSLEEP.SYNCS 0x989680 ;  /* 0x009896800000895d */ /* 0x002fea0003900000 */
[----:B------:R-:W1:Y:S02]  /*aa40*/  @!P0 SYNCS.PHASECHK.TRANS64 P0, [R6+URZ], R5 ;  /* 0x00000005060085a7 */ /* 0x000e64000800007f */
[----:B-1----:R-:W-:Y:S05]  /*aa50*/  @!P0 BRA `(.L_x_206) ;  /* 0xfffffffc00f08947 */ /* 0x002fea000383ffff */
[----:B------:R-:W-:Y:S05]  /*aa60*/  BRA `(.L_x_241) ;  /* 0xfffffff000887947 */ /* 0x000fea000383ffff */
.L_x_207:
[----:B0-----:R0:W1:Y:S02]  /*aa70*/  SYNCS.PHASECHK.TRANS64.TRYWAIT P0, [R9+URZ], R4 ;  /* 0x00000004090075a7 */ /* 0x001064000800017f */
[----:B-1----:R-:W-:Y:S05]  /*aa80*/  @!P0 NANOSLEEP.SYNCS 0x989680 ;  /* 0x009896800000895d */ /* 0x002fea0003900000 */
[----:B------:R-:W1:Y:S02]  /*aa90*/  @!P0 SYNCS.PHASECHK.TRANS64 P0, [R9+URZ], R4 ;  /* 0x00000004090085a7 */ /* 0x000e64000800007f */
[----:B-1----:R-:W-:Y:S05]  /*aaa0*/  @!P0 BRA `(.L_x_207) ;  /* 0xfffffffc00f08947 */ /* 0x002fea000383ffff */
[----:B------:R-:W-:Y:S05]  /*aab0*/  BRA `(.L_x_242) ;  /* 0xfffffff000987947 */ /* 0x000fea000383ffff */
.L_x_208:
[----:B0-----:R0:W1:Y:S02]  /*aac0*/  SYNCS.PHASECHK.TRANS64.TRYWAIT P0, [R6+URZ], R5 ;  /* 0x00000005060075a7 */ /* 0x001064000800017f */
[----:B-1----:R-:W-:Y:S05]  /*aad0*/  @!P0 NANOSLEEP.SYNCS 0x989680 ;  /* 0x009896800000895d */ /* 0x002fea0003900000 */
[----:B------:R-:W1:Y:S02]  /*aae0*/  @!P0 SYNCS.PHASECHK.TRANS64 P0, [R6+URZ], R5 ;  /* 0x00000005060085a7 */ /* 0x000e64000800007f */
[----:B-1----:R-:W-:Y:S05]  /*aaf0*/  @!P0 BRA `(.L_x_208) ;  /* 0xfffffffc00f08947 */ /* 0x002fea000383ffff */
[----:B------:R-:W-:Y:S05]  /*ab00*/  BRA `(.L_x_243) ;  /* 0xfffffff000a87947 */ /* 0x000fea000383ffff */
.L_x_209:
[----:B0-----:R0:W1:Y:S02]  /*ab10*/  SYNCS.PHASECHK.TRANS64.TRYWAIT P0, [R9+URZ], R4 ;  /* 0x00000004090075a7 */ /* 0x001064000800017f */
[----:B-1----:R-:W-:Y:S05]  /*ab20*/  @!P0 NANOSLEEP.SYNCS 0x989680 ;  /* 0x009896800000895d */ /* 0x002fea0003900000 */
[----:B------:R-:W1:Y:S02]  /*ab30*/  @!P0 SYNCS.PHASECHK.TRANS64 P0, [R9+URZ], R4 ;  /* 0x00000004090085a7 */ /* 0x000e64000800007f */
[----:B-1----:R-:W-:Y:S05]  /*ab40*/  @!P0 BRA `(.L_x_209) ;  /* 0xfffffffc00f08947 */ /* 0x002fea000383ffff */
[----:B------:R-:W-:Y:S05]  /*ab50*/  BRA `(.L_x_244) ;  /* 0xfffffff000b87947 */ /* 0x000fea000383ffff */
.L_x_210:
[----:B0-----:R0:W1:Y:S02]  /*ab60*/  SYNCS.PHASECHK.TRANS64.TRYWAIT P0, [R6+URZ], R5 ;  /* 0x00000005060075a7 */ /* 0x001064000800017f */
[----:B-1----:R-:W-:Y:S05]  /*ab70*/  @!P0 NANOSLEEP.SYNCS 0x989680 ;  /* 0x009896800000895d */ /* 0x002fea0003900000 */
[----:B------:R-:W1:Y:S02]  /*ab80*/  @!P0 SYNCS.PHASECHK.TRANS64 P0, [R6+URZ], R5 ;  /* 0x00000005060085a7 */ /* 0x000e64000800007f */
[----:B-1----:R-:W-:Y:S05]  /*ab90*/  @!P0 BRA `(.L_x_210) ;  /* 0xfffffffc00f08947 */ /* 0x002fea000383ffff */
[----:B------:R-:W-:Y:S05]  /*aba0*/  BRA `(.L_x_245) ;  /* 0xfffffff000c87947 */ /* 0x000fea000383ffff */
.L_x_211:
[----:B0-----:R0:W1:Y:S02]  /*abb0*/  SYNCS.PHASECHK.TRANS64.TRYWAIT P0, [R9+URZ], R4 ;  /* 0x00000004090075a7 */ /* 0x001064000800017f */
[----:B-1----:R-:W-:Y:S05]  /*abc0*/  @!P0 NANOSLEEP.SYNCS 0x989680 ;  /* 0x009896800000895d */ /* 0x002fea0003900000 */
[----:B------:R-:W1:Y:S02]  /*abd0*/  @!P0 SYNCS.PHASECHK.TRANS64 P0, [R9+URZ], R4 ;  /* 0x00000004090085a7 */ /* 0x000e64000800007f */
[----:B-1----:R-:W-:Y:S05]  /*abe0*/  @!P0 BRA `(.L_x_211) ;  /* 0xfffffffc00f08947 */ /* 0x002fea000383ffff */
[----:B------:R-:W-:Y:S05]  /*abf0*/  BRA `(.L_x_246) ;  /* 0xfffffff000d87947 */ /* 0x000fea000383ffff */
.L_x_212:
[----:B0-----:R0:W1:Y:S02]  /*ac00*/  SYNCS.PHASECHK.TRANS64.TRYWAIT P0, [R6+URZ], R5 ;  /* 0x00000005060075a7 */ /* 0x001064000800017f */
[----:B-1----:R-:W-:Y:S05]  /*ac10*/  @!P0 NANOSLEEP.SYNCS 0x989680 ;  /* 0x009896800000895d */ /* 0x002fea0003900000 */
[----:B------:R-:W1:Y:S02]  /*ac20*/  @!P0 SYNCS.PHASECHK.TRANS64 P0, [R6+URZ], R5 ;  /* 0x00000005060085a7 */ /* 0x000e64000800007f */
[----:B-1----:R-:W-:Y:S05]  /*ac30*/  @!P0 BRA `(.L_x_212) ;  /* 0xfffffffc00f08947 */ /* 0x002fea000383ffff */
[----:B------:R-:W-:Y:S05]  /*ac40*/  BRA `(.L_x_247) ;  /* 0xfffffff000e87947 */ /* 0x000fea000383ffff */
.L_x_213:
[----:B0-----:R0:W1:Y:S02]  /*ac50*/  SYNCS.PHASECHK.TRANS64.TRYWAIT P0, [R9+URZ], R4 ;  /* 0x00000004090075a7 */ /* 0x001064000800017f */
[----:B-1----:R-:W-:Y:S05]  /*ac60*/  @!P0 NANOSLEEP.SYNCS 0x989680 ;  /* 0x009896800000895d */ /* 0x002fea0003900000 */
[----:B------:R-:W1:Y:S02]  /*ac70*/  @!P0 SYNCS.PHASECHK.TRANS64 P0, [R9+URZ], R4 ;  /* 0x00000004090085a7 */ /* 0x000e64000800007f */
[----:B-1----:R-:W-:Y:S05]  /*ac80*/  @!P0 BRA `(.L_x_213) ;  /* 0xfffffffc00f08947 */ /* 0x002fea000383ffff */
[----:B------:R-:W-:Y:S05]  /*ac90*/  BRA `(.L_x_248) ;  /* 0xfffffff000f87947 */ /* 0x000fea000383ffff */
.L_x_214:
[----:B0-----:R0:W1:Y:S02]  /*aca0*/  SYNCS.PHASECHK.TRANS64.TRYWAIT P0, [R6+URZ], R5 ;  /* 0x00000005060075a7 */ /* 0x001064000800017f */
[----:B-1----:R-:W-:Y:S05]  /*acb0*/  @!P0 NANOSLEEP.SYNCS 0x989680 ;  /* 0x009896800000895d */ /* 0x002fea0003900000 */
[----:B------:R-:W1:Y:S02]  /*acc0*/  @!P0 SYNCS.PHASECHK.TRANS64 P0, [R6+URZ], R5 ;  /* 0x00000005060085a7 */ /* 0x000e64000800007f */
[----:B-1----:R-:W-:Y:S05]  /*acd0*/  @!P0 BRA `(.L_x_214) ;  /* 0xfffffffc00f08947 */ /* 0x002fea000383ffff */
[----:B------:R-:W-:Y:S05]  /*ace0*/  BRA `(.L_x_249) ;  /* 0xfffffff400087947 */ /* 0x000fea000383ffff */
.L_x_215:
[----:B0-----:R0:W1:Y:S02]  /*acf0*/  SYNCS.PHASECHK.TRANS64.TRYWAIT P0, [R9+URZ], R4 ;  /* 0x00000004090075a7 */ /* 0x001064000800017f */
[----:B-1----:R-:W-:Y:S05]  /*ad00*/  @!P0 NANOSLEEP.SYNCS 0x989680 ;  /* 0x009896800000895d */ /* 0x002fea0003900000 */
[----:B------:R-:W1:Y:S02]  /*ad10*/  @!P0 SYNCS.PHASECHK.TRANS64 P0, [R9+URZ], R4 ;  /* 0x00000004090085a7 */ /* 0x000e64000800007f */
[----:B-1----:R-:W-:Y:S05]  /*ad20*/  @!P0 BRA `(.L_x_215) ;  /* 0xfffffffc00f08947 */ /* 0x002fea000383ffff */
[----:B------:R-:W-:Y:S05]  /*ad30*/  BRA `(.L_x_250) ;  /* 0xfffffff400187947 */ /* 0x000fea000383ffff */
.L_x_216:
[----:B0-----:R0:W1:Y:S02]  /*ad40*/  SYNCS.PHASECHK.TRANS64.TRYWAIT P0, [R6+URZ], R5 ;  /* 0x00000005060075a7 */ /* 0x001064000800017f */
[----:B-1----:R-:W-:Y:S05]  /*ad50*/  @!P0 NANOSLEEP.SYNCS 0x989680 ;  /* 0x009896800000895d */ /* 0x002fea0003900000 */
[----:B------:R-:W1:Y:S02]  /*ad60*/  @!P0 SYNCS.PHASECHK.TRANS64 P0, [R6+URZ], R5 ;  /* 0x00000005060085a7 */ /* 0x000e64000800007f */
[----:B-1----:R-:W-:Y:S05]  /*ad70*/  @!P0 BRA `(.L_x_216) ;  /* 0xfffffffc00f08947 */ /* 0x002fea000383ffff */
[----:B------:R-:W-:Y:S05]  /*ad80*/  BRA `(.L_x_251) ;  /* 0xfffffff400287947 */ /* 0x000fea000383ffff */
.L_x_217:
[----:B0-----:R0:W1:Y:S02]  /*ad90*/  SYNCS.PHASECHK.TRANS64.TRYWAIT P0, [R9+URZ], R4 ;  /* 0x00000004090075a7 */ /* 0x001064000800017f */
[----:B-1----:R-:W-:Y:S05]  /*ada0*/  @!P0 NANOSLEEP.SYNCS 0x989680 ;  /* 0x009896800000895d */ /* 0x002fea0003900000 */
[----:B------:R-:W1:Y:S02]  /*adb0*/  @!P0 SYNCS.PHASECHK.TRANS64 P0, [R9+URZ], R4 ;  /* 0x00000004090085a7 */ /* 0x000e64000800007f */
[----:B-1----:R-:W-:Y:S05]  /*adc0*/  @!P0 BRA `(.L_x_217) ;  /* 0xfffffffc00f08947 */ /* 0x002fea000383ffff */
[----:B------:R-:W-:Y:S05]  /*add0*/  BRA `(.L_x_252) ;  /* 0xfffffff400387947 */ /* 0x000fea000383ffff */
.L_x_218:
[----:B0-----:R0:W1:Y:S02]  /*ade0*/  SYNCS.PHASECHK.TRANS64.TRYWAIT P0, [R6+URZ], R5 ;  /* 0x00000005060075a7 */ /* 0x001064000800017f */
[----:B-1----:R-:W-:Y:S05]  /*adf0*/  @!P0 NANOSLEEP.SYNCS 0x989680 ;  /* 0x009896800000895d */ /* 0x002fea0003900000 */
[----:B------:R-:W1:Y:S02]  /*ae00*/  @!P0 SYNCS.PHASECHK.TRANS64 P0, [R6+URZ], R5 ;  /* 0x00000005060085a7 */ /* 0x000e64000800007f */
[----:B-1----:R-:W-:Y:S05]  /*ae10*/  @!P0 BRA `(.L_x_218) ;  /* 0xfffffffc00f08947 */ /* 0x002fea000383ffff */
[----:B------:R-:W-:Y:S05]  /*ae20*/  BRA `(.L_x_253) ;  /* 0xfffffff400407947 */ /* 0x000fea000383ffff */
.L_x_254:
[----:B------:R-:W-:-:S00]  /*ae30*/  BRA `(.L_x_254) ;  /* 0xfffffffc00fc7947 */ /* 0x000fc0000383ffff */
[----:B------:R-:W-:-:S00]  /*ae40*/  NOP ;  /* 0x0000000000007918 */ /* 0x000fc00000000000 */
        /* <DEDUP_REMOVED lines=11> */
.L_x_255:


//--------------------- .nv.shared._ZN7cutlass13device_kernelINS_4gemm6kernel13GemmUniversalIN4cute5tupleIJiiiiEEENS1_10collective13CollectiveMmaINS1_37MainloopSm90TmaGmmaWarpSpecializedFP8ILi28ENS5_IJNS4_1CILi8EEENSA_ILi1EEESC_EEENS1_35KernelTmaWarpSpecializedCooperativeEEENS5_IJNSA_ILi128EEESG_NSA_ILi32EEEEEENS_12float_e5m2_tENS5_IJlSC_lEEESJ_SK_NS4_8TiledMMAINS4_8MMA_AtomIJNS4_4SM904GMMA31MMA_64x128x32_F32E5M2E5M2_SS_TNILNSO_7ScaleInE1ELSQ_1EEEEEENS4_6LayoutINS5_IJNSA_ILi2EEESC_SC_EEENS5_IJSC_NSA_ILi0EEESW_EEEEENS5_IJNS4_10UnderscoreESZ_SZ_EEEEENS4_13SM90_TMA_LOADENS4_14ComposedLayoutINS4_7SwizzleILi1ELi4ELi3EEENS4_18smem_ptr_flag_bitsILi8EEENST_INS5_IJSB_SH_EEENS5_IJSH_SC_EEEEEEEvNS4_8identityENS4_23SM90_TMA_LOAD_MULTICASTES1B_vS1C_EENS_8epilogue10collective6detail29Sm90TmaWarpSpecializedAdapterINS1G_15DefaultEpilogueISJ_SK_SK_NS1F_6thread17LinearCombinationISJ_Li1EffLNS1K_9ScaleType4KindE0ELNS_15FloatRoundStyleE2ESJ_EENS1_15EpilogueDefaultEEEEEvvEEEEvNT_6ParamsE --------------------------
	.section	.nv.shared._ZN7cutlass13device_kernelINS_4gemm6kernel13GemmUniversalIN4cute5tupleIJiiiiEEENS1_10collective13CollectiveMmaINS1_37MainloopSm90TmaGmmaWarpSpecializedFP8ILi28ENS5_IJNS4_1CILi8EEENSA_ILi1EEESC_EEENS1_35KernelTmaWarpSpecializedCooperativeEEENS5_IJNSA_ILi128EEESG_NSA_ILi32EEEEEENS_12float_e5m2_tENS5_IJlSC_lEEESJ_SK_NS4_8TiledMMAINS4_8MMA_AtomIJNS4_4SM904GMMA31MMA_64x128x32_F32E5M2E5M2_SS_TNILNSO_7ScaleInE1ELSQ_1EEEEEENS4_6LayoutINS5_IJNSA_ILi2EEESC_SC_EEENS5_IJSC_NSA_ILi0EEESW_EEEEENS5_IJNS4_10UnderscoreESZ_SZ_EEEEENS4_13SM90_TMA_LOADENS4_14ComposedLayoutINS4_7SwizzleILi1ELi4ELi3EEENS4_18smem_ptr_flag_bitsILi8EEENST_INS5_IJSB_SH_EEENS5_IJSH_SC_EEEEEEEvNS4_8identityENS4_23SM90_TMA_LOAD_MULTICASTES1B_vS1C_EENS_8epilogue10collective6detail29Sm90TmaWarpSpecializedAdapterINS1G_15DefaultEpilogueISJ_SK_SK_NS1F_6thread17LinearCombinationISJ_Li1EffLNS1K_9ScaleType4KindE0ELNS_15FloatRoundStyleE2ESJ_EENS1_15EpilogueDefaultEEEEEvvEEEEvNT_6ParamsE,"aw",@nobits
	.sectionflags	@""
	.align	16
	.zero		1024


//--------------------- .nv.shared.reserved.0     --------------------------
	.section	.nv.shared.reserved.0,"aw",@nobits
	.weak		__nv_reservedSMEM_offset_0_alias
	.size		__nv_reservedSMEM_offset_0_alias, 0, 0
	.other		__nv_reservedSMEM_offset_0_alias,@"STO_CUDA_RESERVED_SHARED STV_DEFAULT"
__nv_reservedSMEM_offset_0_alias:
	.zero		0


//--------------------- .nv.global                --------------------------
	.section	.nv.global,"aw",@nobits
.nv.global:
	.type		_ZN40_INTERNAL_d87725b1_4_k_cu_45bdff8a_194464cute1_E,@object
	.size		_ZN40_INTERNAL_d87725b1_4_k_cu_45bdff8a_194464cute1_E,(_ZN40_INTERNAL_d87725b1_4_k_cu_45bdff8a_194464cuda3std3__45__cpo6cbeginE - _ZN40_INTERNAL_d87725b1_4_k_cu_45bdff8a_194464cute1_E)
_ZN40_INTERNAL_d87725b1_4_k_cu_45bdff8a_194464cute1_E:
	.zero		1
	.type		_ZN40_INTERNAL_d87725b1_4_k_cu_45bdff8a_194464cuda3std3__45__cpo6cbeginE,@object
	.size		_ZN40_INTERNAL_d87725b1_4_k_cu_45bdff8a_194464cuda3std3__45__cpo6cbeginE,(_ZN40_INTERNAL_d87725b1_4_k_cu_45bdff8a_194464cuda3std3__48in_placeE - _ZN40_INTERNAL_d87725b1_4_k_cu_45bdff8a_194464cuda3std3__45__cpo6cbeginE)
_ZN40_INTERNAL_d87725b1_4_k_cu_45bdff8a_194464cuda3std3__45__cpo6cbeginE:
	.zero		1
	.type		_ZN40_INTERNAL_d87725b1_4_k_cu_45bdff8a_194464cuda3std3__48in_placeE,@object
	.size		_ZN40_INTERNAL_d87725b1_4_k_cu_45bdff8a_194464cuda3std3__48in_placeE,(_ZN40_INTERNAL_d87725b1_4_k_cu_45bdff8a_194464cuda3std6ranges3__45__cpo9iter_moveE - _ZN40_INTERNAL_d87725b1_4_k_cu_45bdff8a_194464cuda3std3__48in_placeE)
_ZN40_INTERNAL_d87725b1_4_k_cu_45bdff8a_194464cuda3std3__48in_placeE:
	.zero		1
	.type		_ZN40_INTERNAL_d87725b1_4_k_cu_45bdff8a_194464cuda3std6ranges3__45__cpo9iter_moveE,@object
	.size		_ZN40_INTERNAL_d87725b1_4_k_cu_45bdff8a_194464cuda3std6ranges3__45__cpo9iter_moveE,(_ZN40_INTERNAL_d87725b1_4_k_cu_45bdff8a_194464cuda3std3__45__cpo5beginE - _ZN40_INTERNAL_d87725b1_4_k_cu_45bdff8a_194464cuda3std6ranges3__45__cpo9iter_moveE)
_ZN40_INTERNAL_d87725b1_4_k_cu_45bdff8a_194464cuda3std6ranges3__45__cpo9iter_moveE:
	.zero		1
	.type		_ZN40_INTERNAL_d87725b1_4_k_cu_45bdff8a_194464cuda3std3__45__cpo5beginE,@object
	.size		_ZN40_INTERNAL_d87725b1_4_k_cu_45bdff8a_194464cuda3std3__45__cpo5beginE,(_ZN40_INTERNAL_d87725b1_4_k_cu_45bdff8a_194464cuda3std3__442_GLOBAL__N__d87725b1_4_k_cu_45bdff8a_194466ignoreE - _ZN40_INTERNAL_d87725b1_4_k_cu_45bdff8a_194464cuda3std3__45__cpo5beginE)
_ZN40_INTERNAL_d87725b1_4_k_cu_45bdff8a_194464cuda3std3__45__cpo5beginE:
	.zero		1
	.type		_ZN40_INTERNAL_d87725b1_4_k_cu_45bdff8a_194464cuda3std3__442_GLOBAL__N__d87725b1_4_k_cu_45bdff8a_194466ignoreE,@object
	.size		_ZN40_INTERNAL_d87725b1_4_k_cu_45bdff8a_194464cuda3std3__442_GLOBAL__N__d87725b1_4_k_cu_45bdff8a_194466ignoreE,(_ZN40_INTERNAL_d87725b1_4_k_cu_45bdff8a_194464cute7productE - _ZN40_INTERNAL_d87725b1_4_k_cu_45bdff8a_194464cuda3std3__442_GLOBAL__N__d87725b1_4_k_cu_45bdff8a_194466ignoreE)
_ZN40_INTERNAL_d87725b1_4_k_cu_45bdff8a_194464cuda3std3__442_GLOBAL__N__d87725b1_4_k_cu_45bdff8a_194466ignoreE:
	.zero		1
	.type		_ZN40_INTERNAL_d87725b1_4_k_cu_45bdff8a_194464cute7productE,@object
	.size		_ZN40_INTERNAL_d87725b1_4_k_cu_45bdff8a_194464cute7productE,(_ZN40_INTERNAL_d87725b1_4_k_cu_45bdff8a_194464cuda3std3__45__cpo3endE - _ZN40_INTERNAL_d87725b1_4_k_cu_45bdff8a_194464cute7productE)
_ZN40_INTERNAL_d87725b1_4_k_cu_45bdff8a_194464cute7productE:
	.zero		1
	.type		_ZN40_INTERNAL_d87725b1_4_k_cu_45bdff8a_194464cuda3std3__45__cpo3endE,@object
	.size		_ZN40_INTERNAL_d87725b1_4_k_cu_45bdff8a_194464cuda3std3__45__cpo3endE,(_ZN40_INTERNAL_d87725b1_4_k_cu_45bdff8a_194464cuda3std3__419piecewise_constructE - _ZN40_INTERNAL_d87725b1_4_k_cu_45bdff8a_194464cuda3std3__45__cpo3endE)
_ZN40_INTERNAL_d87725b1_4_k_cu_45bdff8a_194464cuda3std3__45__cpo3endE:
	.zero		1
	.type		_ZN40_INTERNAL_d87725b1_4_k_cu_45bdff8a_194464cuda3std3__419piecewise_constructE,@object
	.size		_ZN40_INTERNAL_d87725b1_4_k_cu_45bdff8a_194464cuda3std3__419piecewise_constructE,(_ZN40_INTERNAL_d87725b1_4_k_cu_45bdff8a_194464cuda3std3__45__cpo4cendE - _ZN40_INTERNAL_d87725b1_4_k_cu_45bdff8a_194464cuda3std3__419piecewise_constructE)
_ZN40_INTERNAL_d87725b1_4_k_cu_45bdff8a_194464cuda3std3__419piecewise_constructE:
	.zero		1
	.type		_ZN40_INTERNAL_d87725b1_4_k_cu_45bdff8a_194464cuda3std3__45__cpo4cendE,@object
	.size		_ZN40_INTERNAL_d87725b1_4_k_cu_45bdff8a_194464cuda3std3__45__cpo4cendE,(_ZN40_INTERNAL_d87725b1_4_k_cu_45bdff8a_194464cuda3std6ranges3__45__cpo4swapE - _ZN40_INTERNAL_d87725b1_4_k_cu_45bdff8a_194464cuda3std3__45__cpo4cendE)
_ZN40_INTERNAL_d87725b1_4_k_cu_45bdff8a_194464cuda3std3__45__cpo4cendE:
	.zero		1
	.type		_ZN40_INTERNAL_d87725b1_4_k_cu_45bdff8a_194464cuda3std6ranges3__45__cpo4swapE,@object
	.size		_ZN40_INTERNAL_d87725b1_4_k_cu_45bdff8a_194464cuda3std6ranges3__45__cpo4swapE,(.L_7 - _ZN40_INTERNAL_d87725b1_4_k_cu_45bdff8a_194464cuda3std6ranges3__45__cpo4swapE)
_ZN40_INTERNAL_d87725b1_4_k_cu_45bdff8a_194464cuda3std6ranges3__45__cpo4swapE:
	.zero		1
.L_7:


//--------------------- .nv.constant0._ZN7cutlass13device_kernelINS_4gemm6kernel13GemmUniversalIN4cute5tupleIJiiiiEEENS1_10collective13CollectiveMmaINS1_37MainloopSm90TmaGmmaWarpSpecializedFP8ILi28ENS5_IJNS4_1CILi8EEENSA_ILi1EEESC_EEENS1_35KernelTmaWarpSpecializedCooperativeEEENS5_IJNSA_ILi128EEESG_NSA_ILi32EEEEEENS_12float_e5m2_tENS5_IJlSC_lEEESJ_SK_NS4_8TiledMMAINS4_8MMA_AtomIJNS4_4SM904GMMA31MMA_64x128x32_F32E5M2E5M2_SS_TNILNSO_7ScaleInE1ELSQ_1EEEEEENS4_6LayoutINS5_IJNSA_ILi2EEESC_SC_EEENS5_IJSC_NSA_ILi0EEESW_EEEEENS5_IJNS4_10UnderscoreESZ_SZ_EEEEENS4_13SM90_TMA_LOADENS4_14ComposedLayoutINS4_7SwizzleILi1ELi4ELi3EEENS4_18smem_ptr_flag_bitsILi8EEENST_INS5_IJSB_SH_EEENS5_IJSH_SC_EEEEEEEvNS4_8identityENS4_23SM90_TMA_LOAD_MULTICASTES1B_vS1C_EENS_8epilogue10collective6detail29Sm90TmaWarpSpecializedAdapterINS1G_15DefaultEpilogueISJ_SK_SK_NS1F_6thread17LinearCombinationISJ_Li1EffLNS1K_9ScaleType4KindE0ELNS_15FloatRoundStyleE2ESJ_EENS1_15EpilogueDefaultEEEEEvvEEEEvNT_6ParamsE --------------------------
	.section	.nv.constant0._ZN7cutlass13device_kernelINS_4gemm6kernel13GemmUniversalIN4cute5tupleIJiiiiEEENS1_10collective13CollectiveMmaINS1_37MainloopSm90TmaGmmaWarpSpecializedFP8ILi28ENS5_IJNS4_1CILi8EEENSA_ILi1EEESC_EEENS1_35KernelTmaWarpSpecializedCooperativeEEENS5_IJNSA_ILi128EEESG_NSA_ILi32EEEEEENS_12float_e5m2_tENS5_IJlSC_lEEESJ_SK_NS4_8TiledMMAINS4_8MMA_AtomIJNS4_4SM904GMMA31MMA_64x128x32_F32E5M2E5M2_SS_TNILNSO_7ScaleInE1ELSQ_1EEEEEENS4_6LayoutINS5_IJNSA_ILi2EEESC_SC_EEENS5_IJSC_NSA_ILi0EEESW_EEEEENS5_IJNS4_10UnderscoreESZ_SZ_EEEEENS4_13SM90_TMA_LOADENS4_14ComposedLayoutINS4_7SwizzleILi1ELi4ELi3EEENS4_18smem_ptr_flag_bitsILi8EEENST_INS5_IJSB_SH_EEENS5_IJSH_SC_EEEEEEEvNS4_8identityENS4_23SM90_TMA_LOAD_MULTICASTES1B_vS1C_EENS_8epilogue10collective6detail29Sm90TmaWarpSpecializedAdapterINS1G_15DefaultEpilogueISJ_SK_SK_NS1F_6thread17LinearCombinationISJ_Li1EffLNS1K_9ScaleType4KindE0ELNS_15FloatRoundStyleE2ESJ_EENS1_15EpilogueDefaultEEEEEvvEEEEvNT_6ParamsE,"a",@progbits
	.sectionflags	@""
	.align	4
.nv.constant0._ZN7cutlass13device_kernelINS_4gemm6kernel13GemmUniversalIN4cute5tupleIJiiiiEEENS1_10collective13CollectiveMmaINS1_37MainloopSm90TmaGmmaWarpSpecializedFP8ILi28ENS5_IJNS4_1CILi8EEENSA_ILi1EEESC_EEENS1_35KernelTmaWarpSpecializedCooperativeEEENS5_IJNSA_ILi128EEESG_NSA_ILi32EEEEEENS_12float_e5m2_tENS5_IJlSC_lEEESJ_SK_NS4_8TiledMMAINS4_8MMA_AtomIJNS4_4SM904GMMA31MMA_64x128x32_F32E5M2E5M2_SS_TNILNSO_7ScaleInE1ELSQ_1EEEEEENS4_6LayoutINS5_IJNSA_ILi2EEESC_SC_EEENS5_IJSC_NSA_ILi0EEESW_EEEEENS5_IJNS4_10UnderscoreESZ_SZ_EEEEENS4_13SM90_TMA_LOADENS4_14ComposedLayoutINS4_7SwizzleILi1ELi4ELi3EEENS4_18smem_ptr_flag_bitsILi8EEENST_INS5_IJSB_SH_EEENS5_IJSH_SC_EEEEEEEvNS4_8identityENS4_23SM90_TMA_LOAD_MULTICASTES1B_vS1C_EENS_8epilogue10collective6detail29Sm90TmaWarpSpecializedAdapterINS1G_15DefaultEpilogueISJ_SK_SK_NS1F_6thread17LinearCombinationISJ_Li1EffLNS1K_9ScaleType4KindE0ELNS_15FloatRoundStyleE2ESJ_EENS1_15EpilogueDefaultEEEEEvvEEEEvNT_6ParamsE:
	.zero		1664


//--------------------- SYMBOLS --------------------------

	.type		.nv.reservedSmem.offset0,@object
	.size		.nv.reservedSmem.offset0,0x4
